// auto-generated by cutlass_sweep.gemm — config: {"arch": "sm_100", "cluster_m": 1, "cluster_n": 8, "dtype": "e4m3", "dtype_b": "e4m3", "layout": "nt", "stages": 0, "tile_k": 128, "tile_m": 128, "tile_n": 128}
#include "cutlass/cutlass.h"
#include "cutlass/gemm/collective/collective_builder.hpp"
#include "cutlass/gemm/device/gemm_universal_adapter.h"
#include "cutlass/gemm/kernel/gemm_universal.hpp"
#include "cutlass/epilogue/collective/collective_builder.hpp"

using ElemA = cutlass::float_e4m3_t;
using ElemB = cutlass::float_e4m3_t;
using ElemCD = cutlass::float_e4m3_t;
using Acc  = float;
using TileShape    = cute::Shape<cute::_128, cute::_128, cute::_128>;
using ClusterShape = cute::Shape<cute::_1, cute::_8, cute::_1>;

using CollectiveEpilogue = typename cutlass::epilogue::collective::CollectiveBuilder<
    cutlass::arch::Sm100, cutlass::arch::OpClassTensorOp,
    TileShape, ClusterShape,
    cutlass::epilogue::collective::EpilogueTileAuto,
    Acc, Acc,
    ElemCD, cutlass::layout::RowMajor, 128 / cutlass::sizeof_bits<ElemCD>::value,
    ElemCD, cutlass::layout::RowMajor, 128 / cutlass::sizeof_bits<ElemCD>::value,
    cutlass::epilogue::collective::EpilogueScheduleAuto
  >::CollectiveOp;

using CollectiveMainloop = typename cutlass::gemm::collective::CollectiveBuilder<
    cutlass::arch::Sm100, cutlass::arch::OpClassTensorOp,
    ElemA, cutlass::layout::RowMajor, 128 / cutlass::sizeof_bits<ElemA>::value,
    ElemB, cutlass::layout::ColumnMajor, 128 / cutlass::sizeof_bits<ElemB>::value,
    Acc,
    TileShape, ClusterShape,
    cutlass::gemm::collective::StageCountAutoCarveout<static_cast<int>(sizeof(typename CollectiveEpilogue::SharedStorage))>,
    cutlass::gemm::collective::KernelScheduleAuto
  >::CollectiveOp;

using GemmKernel = cutlass::gemm::kernel::GemmUniversal<
    cute::Shape<int,int,int,int>,
    CollectiveMainloop,
    CollectiveEpilogue
>;
using Gemm = cutlass::gemm::device::GemmUniversalAdapter<GemmKernel>;

// Force the device kernel symbol into the cubin without needing a host main.
auto* _anchor = &cutlass::device_kernel<GemmKernel>;


// ===== COMPILED SASS (sm_100a) =====

	.target	sm_100a

	.elftype	@"ET_EXEC"


//--------------------- .note.nv.tkinfo           --------------------------
	.section	.note.nv.tkinfo,"",@"SHT_NOTE"
	.sectionflags	@"SHF_NOTE_NV_TKINFO"
	.tkinfo
        /*0018*/ 	.word	0x00000002
        /*0030*/ 	.string	""
        /*0030*/ 	.string	"ptxas"
        /*0030*/ 	.string	"Cuda compilation tools, release 13.0, V13.0.88"
        /*0030*/ 	.string	"Build cuda_13.0.r13.0/compiler.36424714_0"
        /*0030*/ 	.string	"-arch sm_100a -m 64 "



//--------------------- .note.nv.cuinfo           --------------------------
	.section	.note.nv.cuinfo,"",@"SHT_NOTE"
	.sectionflags	@"SHF_NOTE_NV_CUINFO"
        /*0018*/ 	.short	0x0002
        /*001a*/ 	.short	0x0064
        /*001c*/ 	.short	0x0082
	.zero		2


//--------------------- .nv.info                  --------------------------
	.section	.nv.info,"",@"SHT_CUDA_INFO"
	.align	4


	//----- nvinfo : EIATTR_REGCOUNT
	.align		4
        /*0000*/ 	.byte	0x04, 0x2f
        /*0002*/ 	.short	(.L_19 - .L_18)
	.align		4
.L_18:
        /*0004*/ 	.word	index@(_ZN7cutlass13device_kernelINS_4gemm6kernel13GemmUniversalIN4cute5tupleIJiiiiEEENS1_10collective13CollectiveMmaINS1_35MainloopSm100TmaUmmaWarpSpecializedILi6ELi2ELi4ENS5_IJNS4_1CILi1EEENSA_ILi8EEESB_EEEEENS5_IJNSA_ILi128EEESF_SF_EEENS_12float_e4m3_tENS5_IJlSB_lEEESH_SI_NS4_8TiledMMAINS4_8MMA_AtomIJNS4_10MMA_TraitsINS4_19SM100_MMA_F8F6F4_SSEJSH_SH_fSF_SF_NS4_17integral_constantINS4_4UMMA5MajorELSP_0EEESQ_NSN_INSO_7ScaleInELSR_0EEESS_EEEEEENS4_6LayoutINS5_IJSB_SB_SB_EEENS5_IJNSA_ILi0EEESX_SX_EEEEENS5_IJNS4_10UnderscoreES10_S10_EEEEENS4_23SM90_TMA_LOAD_MULTICASTENS4_14ComposedLayoutINS4_7SwizzleILi3ELi4ELi3EEENS4_18smem_ptr_flag_bitsILi8EEENSV_INS5_IJSC_SF_EEENS5_IJSF_SB_EEEEEEEvNS4_8identityENS4_13SM90_TMA_LOADES1C_vS1D_EENS_8epilogue10collective18CollectiveEpilogueINS1G_23Sm100TmaWarpSpecializedILi2ELi2ELi64ELb0ELb0EEEJSG_NS5_IJNSV_ISF_SB_EENSV_INSA_ILi64EEESB_EEEEESH_SI_SH_SI_NS1G_6fusion15FusionCallbacksIS1K_NS1P_17LinearCombinationISH_fSH_fLNS_15FloatRoundStyleE2EEESG_S1O_JEEENS4_5SM1004TMEM4LOAD26SM100_TMEM_LOAD_32dp32b64xES1E_NS14_INS15_ILi2ELi4ELi3EEES18_NSV_INS5_IJSC_S1M_EEENS5_IJS1M_SB_EEEEEEENS4_39AutoVectorizingCopyWithAssumedAlignmentILi128EEENS4_14SM90_TMA_STOREES23_S25_S25_EEEvvEEEEvNT_6ParamsE)
        /*0008*/ 	.word	0x000000cf


	//----- nvinfo : EIATTR_FRAME_SIZE
	.align		4
.L_19:
        /*000c*/ 	.byte	0x04, 0x11
        /*000e*/ 	.short	(.L_21 - .L_20)
	.align		4
.L_20:
        /*0010*/ 	.word	index@($__internal_2_$__cuda_sm10x_tcgen05_guardrail_trap_unallocated_columns_being_dealloced)
        /*0014*/ 	.word	0x00000000


	//----- nvinfo : EIATTR_FRAME_SIZE
	.align		4
.L_21:
        /*0018*/ 	.byte	0x04, 0x11
        /*001a*/ 	.short	(.L_23 - .L_22)
	.align		4
.L_22:
        /*001c*/ 	.word	index@($__internal_1_$__cuda_sm10x_tcgen05_guardrail_trap_phase_invalid_during_alloc)
        /*0020*/ 	.word	0x00000000


	//----- nvinfo : EIATTR_FRAME_SIZE
	.align		4
.L_23:
        /*0024*/ 	.byte	0x04, 0x11
        /*0026*/ 	.short	(.L_25 - .L_24)
	.align		4
.L_24:
        /*0028*/ 	.word	index@($__internal_0_$__cuda_sm10x_tcgen05_guardrail_trap_col_being_dealloced_not_returned_by_alloc)
        /*002c*/ 	.word	0x00000000


	//----- nvinfo : EIATTR_FRAME_SIZE
	.align		4
.L_25:
        /*0030*/ 	.byte	0x04, 0x11
        /*0032*/ 	.short	(.L_27 - .L_26)
	.align		4
.L_26:
        /*0034*/ 	.word	index@(_ZN7cutlass13device_kernelINS_4gemm6kernel13GemmUniversalIN4cute5tupleIJiiiiEEENS1_10collective13CollectiveMmaINS1_35MainloopSm100TmaUmmaWarpSpecializedILi6ELi2ELi4ENS5_IJNS4_1CILi1EEENSA_ILi8EEESB_EEEEENS5_IJNSA_ILi128EEESF_SF_EEENS_12float_e4m3_tENS5_IJlSB_lEEESH_SI_NS4_8TiledMMAINS4_8MMA_AtomIJNS4_10MMA_TraitsINS4_19SM100_MMA_F8F6F4_SSEJSH_SH_fSF_SF_NS4_17integral_constantINS4_4UMMA5MajorELSP_0EEESQ_NSN_INSO_7ScaleInELSR_0EEESS_EEEEEENS4_6LayoutINS5_IJSB_SB_SB_EEENS5_IJNSA_ILi0EEESX_SX_EEEEENS5_IJNS4_10UnderscoreES10_S10_EEEEENS4_23SM90_TMA_LOAD_MULTICASTENS4_14ComposedLayoutINS4_7SwizzleILi3ELi4ELi3EEENS4_18smem_ptr_flag_bitsILi8EEENSV_INS5_IJSC_SF_EEENS5_IJSF_SB_EEEEEEEvNS4_8identityENS4_13SM90_TMA_LOADES1C_vS1D_EENS_8epilogue10collective18CollectiveEpilogueINS1G_23Sm100TmaWarpSpecializedILi2ELi2ELi64ELb0ELb0EEEJSG_NS5_IJNSV_ISF_SB_EENSV_INSA_ILi64EEESB_EEEEESH_SI_SH_SI_NS1G_6fusion15FusionCallbacksIS1K_NS1P_17LinearCombinationISH_fSH_fLNS_15FloatRoundStyleE2EEESG_S1O_JEEENS4_5SM1004TMEM4LOAD26SM100_TMEM_LOAD_32dp32b64xES1E_NS14_INS15_ILi2ELi4ELi3EEES18_NSV_INS5_IJSC_S1M_EEENS5_IJS1M_SB_EEEEEEENS4_39AutoVectorizingCopyWithAssumedAlignmentILi128EEENS4_14SM90_TMA_STOREES23_S25_S25_EEEvvEEEEvNT_6ParamsE)
        /*0038*/ 	.word	0x00000000


	//----- nvinfo : EIATTR_MIN_STACK_SIZE
	.align		4
.L_27:
        /*003c*/ 	.byte	0x04, 0x12
        /*003e*/ 	.short	(.L_29 - .L_28)
	.align		4
.L_28:
        /*0040*/ 	.word	index@(_ZN7cutlass13device_kernelINS_4gemm6kernel13GemmUniversalIN4cute5tupleIJiiiiEEENS1_10collective13CollectiveMmaINS1_35MainloopSm100TmaUmmaWarpSpecializedILi6ELi2ELi4ENS5_IJNS4_1CILi1EEENSA_ILi8EEESB_EEEEENS5_IJNSA_ILi128EEESF_SF_EEENS_12float_e4m3_tENS5_IJlSB_lEEESH_SI_NS4_8TiledMMAINS4_8MMA_AtomIJNS4_10MMA_TraitsINS4_19SM100_MMA_F8F6F4_SSEJSH_SH_fSF_SF_NS4_17integral_constantINS4_4UMMA5MajorELSP_0EEESQ_NSN_INSO_7ScaleInELSR_0EEESS_EEEEEENS4_6LayoutINS5_IJSB_SB_SB_EEENS5_IJNSA_ILi0EEESX_SX_EEEEENS5_IJNS4_10UnderscoreES10_S10_EEEEENS4_23SM90_TMA_LOAD_MULTICASTENS4_14ComposedLayoutINS4_7SwizzleILi3ELi4ELi3EEENS4_18smem_ptr_flag_bitsILi8EEENSV_INS5_IJSC_SF_EEENS5_IJSF_SB_EEEEEEEvNS4_8identityENS4_13SM90_TMA_LOADES1C_vS1D_EENS_8epilogue10collective18CollectiveEpilogueINS1G_23Sm100TmaWarpSpecializedILi2ELi2ELi64ELb0ELb0EEEJSG_NS5_IJNSV_ISF_SB_EENSV_INSA_ILi64EEESB_EEEEESH_SI_SH_SI_NS1G_6fusion15FusionCallbacksIS1K_NS1P_17LinearCombinationISH_fSH_fLNS_15FloatRoundStyleE2EEESG_S1O_JEEENS4_5SM1004TMEM4LOAD26SM100_TMEM_LOAD_32dp32b64xES1E_NS14_INS15_ILi2ELi4ELi3EEES18_NSV_INS5_IJSC_S1M_EEENS5_IJS1M_SB_EEEEEEENS4_39AutoVectorizingCopyWithAssumedAlignmentILi128EEENS4_14SM90_TMA_STOREES23_S25_S25_EEEvvEEEEvNT_6ParamsE)
        /*0044*/ 	.word	0x00000000
.L_29:


//--------------------- .nv.compat                --------------------------
	.section	.nv.compat,"",@"SHT_CUDA_COMPAT_INFO"
	.align	4
        /*0000*/ 	.byte	0x02, 0x09, 0x01, 0x00, 0x02, 0x02, 0x02, 0x00, 0x02, 0x05, 0x05, 0x00, 0x03, 0x07, 0x01, 0x01
        /*0010*/ 	.byte	0x02, 0x03, 0x01, 0x00, 0x02, 0x06, 0x01, 0x00, 0x04, 0x0b, 0x08, 0x00, 0x09, 0x00, 0x00, 0x00
        /*0020*/ 	.byte	0x00, 0x00, 0x00, 0x00


//--------------------- .nv.info._ZN7cutlass13device_kernelINS_4gemm6kernel13GemmUniversalIN4cute5tupleIJiiiiEEENS1_10collective13CollectiveMmaINS1_35MainloopSm100TmaUmmaWarpSpecializedILi6ELi2ELi4ENS5_IJNS4_1CILi1EEENSA_ILi8EEESB_EEEEENS5_IJNSA_ILi128EEESF_SF_EEENS_12float_e4m3_tENS5_IJlSB_lEEESH_SI_NS4_8TiledMMAINS4_8MMA_AtomIJNS4_10MMA_TraitsINS4_19SM100_MMA_F8F6F4_SSEJSH_SH_fSF_SF_NS4_17integral_constantINS4_4UMMA5MajorELSP_0EEESQ_NSN_INSO_7ScaleInELSR_0EEESS_EEEEEENS4_6LayoutINS5_IJSB_SB_SB_EEENS5_IJNSA_ILi0EEESX_SX_EEEEENS5_IJNS4_10UnderscoreES10_S10_EEEEENS4_23SM90_TMA_LOAD_MULTICASTENS4_14ComposedLayoutINS4_7SwizzleILi3ELi4ELi3EEENS4_18smem_ptr_flag_bitsILi8EEENSV_INS5_IJSC_SF_EEENS5_IJSF_SB_EEEEEEEvNS4_8identityENS4_13SM90_TMA_LOADES1C_vS1D_EENS_8epilogue10collective18CollectiveEpilogueINS1G_23Sm100TmaWarpSpecializedILi2ELi2ELi64ELb0ELb0EEEJSG_NS5_IJNSV_ISF_SB_EENSV_INSA_ILi64EEESB_EEEEESH_SI_SH_SI_NS1G_6fusion15FusionCallbacksIS1K_NS1P_17LinearCombinationISH_fSH_fLNS_15FloatRoundStyleE2EEESG_S1O_JEEENS4_5SM1004TMEM4LOAD26SM100_TMEM_LOAD_32dp32b64xES1E_NS14_INS15_ILi2ELi4ELi3EEES18_NSV_INS5_IJSC_S1M_EEENS5_IJS1M_SB_EEEEEEENS4_39AutoVectorizingCopyWithAssumedAlignmentILi128EEENS4_14SM90_TMA_STOREES23_S25_S25_EEEvvEEEEvNT_6ParamsE --------------------------
	.section	.nv.info._ZN7cutlass13device_kernelINS_4gemm6kernel13GemmUniversalIN4cute5tupleIJiiiiEEENS1_10collective13CollectiveMmaINS1_35MainloopSm100TmaUmmaWarpSpecializedILi6ELi2ELi4ENS5_IJNS4_1CILi1EEENSA_ILi8EEESB_EEEEENS5_IJNSA_ILi128EEESF_SF_EEENS_12float_e4m3_tENS5_IJlSB_lEEESH_SI_NS4_8TiledMMAINS4_8MMA_AtomIJNS4_10MMA_TraitsINS4_19SM100_MMA_F8F6F4_SSEJSH_SH_fSF_SF_NS4_17integral_constantINS4_4UMMA5MajorELSP_0EEESQ_NSN_INSO_7ScaleInELSR_0EEESS_EEEEEENS4_6LayoutINS5_IJSB_SB_SB_EEENS5_IJNSA_ILi0EEESX_SX_EEEEENS5_IJNS4_10UnderscoreES10_S10_EEEEENS4_23SM90_TMA_LOAD_MULTICASTENS4_14ComposedLayoutINS4_7SwizzleILi3ELi4ELi3EEENS4_18smem_ptr_flag_bitsILi8EEENSV_INS5_IJSC_SF_EEENS5_IJSF_SB_EEEEEEEvNS4_8identityENS4_13SM90_TMA_LOADES1C_vS1D_EENS_8epilogue10collective18CollectiveEpilogueINS1G_23Sm100TmaWarpSpecializedILi2ELi2ELi64ELb0ELb0EEEJSG_NS5_IJNSV_ISF_SB_EENSV_INSA_ILi64EEESB_EEEEESH_SI_SH_SI_NS1G_6fusion15FusionCallbacksIS1K_NS1P_17LinearCombinationISH_fSH_fLNS_15FloatRoundStyleE2EEESG_S1O_JEEENS4_5SM1004TMEM4LOAD26SM100_TMEM_LOAD_32dp32b64xES1E_NS14_INS15_ILi2ELi4ELi3EEES18_NSV_INS5_IJSC_S1M_EEENS5_IJS1M_SB_EEEEEEENS4_39AutoVectorizingCopyWithAssumedAlignmentILi128EEENS4_14SM90_TMA_STOREES23_S25_S25_EEEvvEEEEvNT_6ParamsE,"",@"SHT_CUDA_INFO"
	.sectionflags	@""
	.align	4


	//----- nvinfo : EIATTR_CUDA_API_VERSION
	.align		4
        /*0000*/ 	.byte	0x04, 0x37
        /*0002*/ 	.short	(.L_31 - .L_30)
.L_30:
        /*0004*/ 	.word	0x00000082


	//----- nvinfo : EIATTR_KPARAM_INFO
	.align		4
.L_31:
        /*0008*/ 	.byte	0x04, 0x17
        /*000a*/ 	.short	(.L_33 - .L_32)
.L_32:
        /*000c*/ 	.word	0x00000000
        /*0010*/ 	.short	0x0000
        /*0012*/ 	.short	0x0000
        /*0014*/ 	.byte	0x00, 0xf0, 0x01, 0x20


	//----- nvinfo : EIATTR_AT_ENTRY_FRAGMENTS
	.align		4
.L_33:
        /*0018*/ 	.byte	0x04, 0x4f
        /*001a*/ 	.short	(.L_35 - .L_34)


	//   ....[0]....
.L_34:
        /*001c*/ 	.word	0x00000006


	//----- nvinfo : EIATTR_RESERVED_SMEM_USED
	.align		4
.L_35:
        /*0020*/ 	.byte	0x01, 0x41
	.zero		2


	//----- nvinfo : EIATTR_SPARSE_MMA_MASK
	.align		4
        /*0024*/ 	.byte	0x03, 0x50
        /*0026*/ 	.short	0x0000


	//----- nvinfo : EIATTR_TCGEN05_1CTA_USED
	.align		4
        /*0028*/ 	.byte	0x01, 0x51
	.zero		2


	//----- nvinfo : EIATTR_MAXREG_COUNT
	.align		4
        /*002c*/ 	.byte	0x03, 0x1b
        /*002e*/ 	.short	0x00ff


	//----- nvinfo : EIATTR_NUM_BARRIERS
	.align		4
        /*0030*/ 	.byte	0x02, 0x4c
        /*0032*/ 	.byte	0x07
	.zero		1


	//----- nvinfo : EIATTR_EXTERNS
	.align		4
        /*0034*/ 	.byte	0x04, 0x0f
        /*0036*/ 	.short	(.L_37 - .L_36)


	//   ....[0]....
	.align		4
.L_36:
        /*0038*/ 	.word	index@(__assertfail)


	//----- nvinfo : EIATTR_MERCURY_ISA_VERSION
	.align		4
.L_37:
        /*003c*/ 	.byte	0x03, 0x5f
        /*003e*/ 	.short	0x0101


	//----- nvinfo : EIATTR_INT_WARP_WIDE_INSTR_OFFSETS
	.align		4
        /*0040*/ 	.byte	0x04, 0x31
        /*0042*/ 	.short	(.L_39 - .L_38)


	//   ....[0]....
.L_38:
        /*0044*/ 	.word	0x00003ee0


	//   ....[1]....
        /*0048*/ 	.word	0x00003f00


	//   ....[2]....
        /*004c*/ 	.word	0x00003f30


	//   ....[3]....
        /*0050*/ 	.word	0x00004a50


	//   ....[4]....
        /*0054*/ 	.word	0x00004ac0


	//   ....[5]....
        /*0058*/ 	.word	0x00004ba0


	//   ....[6]....
        /*005c*/ 	.word	0x00004c50


	//----- nvinfo : EIATTR_COOP_GROUP_MASK_REGIDS
	.align		4
.L_39:
        /*0060*/ 	.byte	0x04, 0x29
        /*0062*/ 	.short	(.L_41 - .L_40)


	//   ....[0]....
.L_40:
        /*0064*/ 	.word	0xffffffff


	//   ....[1]....
        /*0068*/ 	.word	0xffffffff


	//   ....[2]....
        /*006c*/ 	.word	0xffffffff


	//   ....[3]....
        /*0070*/ 	.word	0xffffffff


	//   ....[4]....
        /*0074*/ 	.word	0xffffffff


	//   ....[5]....
        /*0078*/ 	.word	0xffffffff


	//   ....[6]....
        /*007c*/ 	.word	0xffffffff


	//   ....[7]....
        /*0080*/ 	.word	0xffffffff


	//   ....[8]....
        /*0084*/ 	.word	0xffffffff


	//   ....[9]....
        /*0088*/ 	.word	0xffffffff


	//   ....[10]....
        /*008c*/ 	.word	0xffffffff


	//   ....[11]....
        /*0090*/ 	.word	0xffffffff


	//   ....[12]....
        /*0094*/ 	.word	0xffffffff


	//   ....[13]....
        /*0098*/ 	.word	0xffffffff


	//----- nvinfo : EIATTR_COOP_GROUP_INSTR_OFFSETS
	.align		4
.L_41:
        /*009c*/ 	.byte	0x04, 0x28
        /*009e*/ 	.short	(.L_43 - .L_42)


	//   ....[0]....
.L_42:
        /*00a0*/ 	.word	0x00000080


	//   ....[1]....
        /*00a4*/ 	.word	0x000004f0


	//   ....[2]....
        /*00a8*/ 	.word	0x000006e0


	//   ....[3]....
        /*00ac*/ 	.word	0x00000840


	//   ....[4]....
        /*00b0*/ 	.word	0x00000940


	//   ....[5]....
        /*00b4*/ 	.word	0x00000ab0


	//   ....[6]....
        /*00b8*/ 	.word	0x00000c50


	//   ....[7]....
        /*00bc*/ 	.word	0x00000e00


	//   ....[8]....
        /*00c0*/ 	.word	0x00002160


	//   ....[9]....
        /*00c4*/ 	.word	0x00003130


	//   ....[10]....
        /*00c8*/ 	.word	0x00003340


	//   ....[11]....
        /*00cc*/ 	.word	0x00003370


	//   ....[12]....
        /*00d0*/ 	.word	0x00003dc0


	//   ....[13]....
        /*00d4*/ 	.word	0x00003ff0


	//----- nvinfo : EIATTR_VRC_CTA_INIT_COUNT
	.align		4
.L_43:
        /*00d8*/ 	.byte	0x02, 0x4a
        /*00da*/ 	.byte	0x80
	.zero		1


	//----- nvinfo : EIATTR_SYSCALL_OFFSETS
	.align		4
        /*00dc*/ 	.byte	0x04, 0x46
        /*00de*/ 	.short	(.L_45 - .L_44)


	//   ....[0]....
.L_44:
        /*00e0*/ 	.word	0x00005850


	//   ....[1]....
        /*00e4*/ 	.word	0x00005990


	//   ....[2]....
        /*00e8*/ 	.word	0x00006220


	//   ....[3]....
        /*00ec*/ 	.word	0x00007830


	//----- nvinfo : EIATTR_MBARRIER_INSTR_OFFSETS
	.align		4
.L_45:
        /*00f0*/ 	.byte	0x04, 0x39
        /*00f2*/ 	.short	(.L_47 - .L_46)


	//   ....[0]....
.L_46:
        /*00f4*/ 	.word	0x00000610
        /*00f8*/ 	.word	0x000000ff
        /*00fc*/ 	.word	0x00000000
        /*0100*/ 	.short	0x0100
        /*0102*/ 	.byte	0x04
	.zero		1


	//   ....[1]....
        /*0104*/ 	.word	0x00000620
        /*0108*/ 	.word	0x000000ff
        /*010c*/ 	.word	0x00000030
        /*0110*/ 	.short	0x0100
        /*0112*/ 	.byte	0x04
	.zero		1


	//   ....[2]....
        /*0114*/ 	.word	0x00000630
        /*0118*/ 	.word	0x000000ff
        /*011c*/ 	.word	0x00000008
        /*0120*/ 	.short	0x0100
        /*0122*/ 	.byte	0x04
	.zero		1


	//   ....[3]....
        /*0124*/ 	.word	0x00000640
        /*0128*/ 	.word	0x000000ff
        /*012c*/ 	.word	0x00000038
        /*0130*/ 	.short	0x0100
        /*0132*/ 	.byte	0x04
	.zero		1


	//   ....[4]....
        /*0134*/ 	.word	0x00000650
        /*0138*/ 	.word	0x000000ff
        /*013c*/ 	.word	0x00000010
        /*0140*/ 	.short	0x0100
        /*0142*/ 	.byte	0x04
	.zero		1


	//   ....[5]....
        /*0144*/ 	.word	0x00000660
        /*0148*/ 	.word	0x000000ff
        /*014c*/ 	.word	0x00000040
        /*0150*/ 	.short	0x0100
        /*0152*/ 	.byte	0x04
	.zero		1


	//   ....[6]....
        /*0154*/ 	.word	0x00000670
        /*0158*/ 	.word	0x000000ff
        /*015c*/ 	.word	0x00000018
        /*0160*/ 	.short	0x0100
        /*0162*/ 	.byte	0x04
	.zero		1


	//   ....[7]....
        /*0164*/ 	.word	0x00000680
        /*0168*/ 	.word	0x000000ff
        /*016c*/ 	.word	0x00000048
        /*0170*/ 	.short	0x0100
        /*0172*/ 	.byte	0x04
	.zero		1


	//   ....[8]....
        /*0174*/ 	.word	0x00000690
        /*0178*/ 	.word	0x000000ff
        /*017c*/ 	.word	0x00000020
        /*0180*/ 	.short	0x0100
        /*0182*/ 	.byte	0x04
	.zero		1


	//   ....[9]....
        /*0184*/ 	.word	0x000006a0
        /*0188*/ 	.word	0x000000ff
        /*018c*/ 	.word	0x00000050
        /*0190*/ 	.short	0x0100
        /*0192*/ 	.byte	0x04
	.zero		1


	//   ....[10]....
        /*0194*/ 	.word	0x000006b0
        /*0198*/ 	.word	0x000000ff
        /*019c*/ 	.word	0x00000028
        /*01a0*/ 	.short	0x0100
        /*01a2*/ 	.byte	0x04
	.zero		1


	//   ....[11]....
        /*01a4*/ 	.word	0x000006c0
        /*01a8*/ 	.word	0x000000ff
        /*01ac*/ 	.word	0x00000058
        /*01b0*/ 	.short	0x0100
        /*01b2*/ 	.byte	0x04
	.zero		1


	//   ....[12]....
        /*01b4*/ 	.word	0x000007f0
        /*01b8*/ 	.word	0x000000ff
        /*01bc*/ 	.word	0x00000060
        /*01c0*/ 	.short	0x0100
        /*01c2*/ 	.byte	0x04
	.zero		1


	//   ....[13]....
        /*01c4*/ 	.word	0x00000800
        /*01c8*/ 	.word	0x000000ff
        /*01cc*/ 	.word	0x00000070
        /*01d0*/ 	.short	0x0100
        /*01d2*/ 	.byte	0x04
	.zero		1


	//   ....[14]....
        /*01d4*/ 	.word	0x00000810
        /*01d8*/ 	.word	0x000000ff
        /*01dc*/ 	.word	0x00000068
        /*01e0*/ 	.short	0x0100
        /*01e2*/ 	.byte	0x04
	.zero		1


	//   ....[15]....
        /*01e4*/ 	.word	0x00000820
        /*01e8*/ 	.word	0x000000ff
        /*01ec*/ 	.word	0x00000078
        /*01f0*/ 	.short	0x0100
        /*01f2*/ 	.byte	0x04
	.zero		1


	//   ....[16]....
        /*01f4*/ 	.word	0x00000910
        /*01f8*/ 	.word	0x000000ff
        /*01fc*/ 	.word	0x00000080
        /*0200*/ 	.short	0x0100
        /*0202*/ 	.byte	0x06
	.zero		1


	//   ....[17]....
        /*0204*/ 	.word	0x00000920
        /*0208*/ 	.word	0x000000ff
        /*020c*/ 	.word	0x00000088
        /*0210*/ 	.short	0x0100
        /*0212*/ 	.byte	0x06
	.zero		1


	//   ....[18]....
        /*0214*/ 	.word	0x00000a60
        /*0218*/ 	.word	0x000000ff
        /*021c*/ 	.word	0x00000090
        /*0220*/ 	.short	0x0100
        /*0222*/ 	.byte	0x06
	.zero		1


	//   ....[19]....
        /*0224*/ 	.word	0x00000a70
        /*0228*/ 	.word	0x000000ff
        /*022c*/ 	.word	0x000000a0
        /*0230*/ 	.short	0x0100
        /*0232*/ 	.byte	0x06
	.zero		1


	//   ....[20]....
        /*0234*/ 	.word	0x00000a80
        /*0238*/ 	.word	0x000000ff
        /*023c*/ 	.word	0x00000098
        /*0240*/ 	.short	0x0100
        /*0242*/ 	.byte	0x06
	.zero		1


	//   ....[21]....
        /*0244*/ 	.word	0x00000a90
        /*0248*/ 	.word	0x000000ff
        /*024c*/ 	.word	0x000000a8
        /*0250*/ 	.short	0x0100
        /*0252*/ 	.byte	0x06
	.zero		1


	//   ....[22]....
        /*0254*/ 	.word	0x00000bc0
        /*0258*/ 	.word	0x000000ff
        /*025c*/ 	.word	0x000000b0
        /*0260*/ 	.short	0x0100
        /*0262*/ 	.byte	0x04
	.zero		1


	//   ....[23]....
        /*0264*/ 	.word	0x00000bd0
        /*0268*/ 	.word	0x000000ff
        /*026c*/ 	.word	0x000000d0
        /*0270*/ 	.short	0x0100
        /*0272*/ 	.byte	0x04
	.zero		1


	//   ....[24]....
        /*0274*/ 	.word	0x00000be0
        /*0278*/ 	.word	0x000000ff
        /*027c*/ 	.word	0x000000b8
        /*0280*/ 	.short	0x0100
        /*0282*/ 	.byte	0x04
	.zero		1


	//   ....[25]....
        /*0284*/ 	.word	0x00000bf0
        /*0288*/ 	.word	0x000000ff
        /*028c*/ 	.word	0x000000d8
        /*0290*/ 	.short	0x0100
        /*0292*/ 	.byte	0x04
	.zero		1


	//   ....[26]....
        /*0294*/ 	.word	0x00000c00
        /*0298*/ 	.word	0x000000ff
        /*029c*/ 	.word	0x000000c0
        /*02a0*/ 	.short	0x0100
        /*02a2*/ 	.byte	0x04
	.zero		1


	//   ....[27]....
        /*02a4*/ 	.word	0x00000c10
        /*02a8*/ 	.word	0x000000ff
        /*02ac*/ 	.word	0x000000e0
        /*02b0*/ 	.short	0x0100
        /*02b2*/ 	.byte	0x04
	.zero		1


	//   ....[28]....
        /*02b4*/ 	.word	0x00000c20
        /*02b8*/ 	.word	0x000000ff
        /*02bc*/ 	.word	0x000000c8
        /*02c0*/ 	.short	0x0100
        /*02c2*/ 	.byte	0x04
	.zero		1


	//   ....[29]....
        /*02c4*/ 	.word	0x00000c30
        /*02c8*/ 	.word	0x000000ff
        /*02cc*/ 	.word	0x000000e8
        /*02d0*/ 	.short	0x0100
        /*02d2*/ 	.byte	0x04
	.zero		1


	//   ....[30]....
        /*02d4*/ 	.word	0x00000d20
        /*02d8*/ 	.word	0x000000ff
        /*02dc*/ 	.word	0x000000f0
        /*02e0*/ 	.short	0x0100
        /*02e2*/ 	.byte	0x04
	.zero		1


	//   ....[31]....
        /*02e4*/ 	.word	0x00000d30
        /*02e8*/ 	.word	0x000000ff
        /*02ec*/ 	.word	0x00000100
        /*02f0*/ 	.short	0x0100
        /*02f2*/ 	.byte	0x04
	.zero		1


	//   ....[32]....
        /*02f4*/ 	.word	0x00000d40
        /*02f8*/ 	.word	0x000000ff
        /*02fc*/ 	.word	0x000000f8
        /*0300*/ 	.short	0x0100
        /*0302*/ 	.byte	0x04
	.zero		1


	//   ....[33]....
        /*0304*/ 	.word	0x00000d50
        /*0308*/ 	.word	0x000000ff
        /*030c*/ 	.word	0x00000108
        /*0310*/ 	.short	0x0100
        /*0312*/ 	.byte	0x04
	.zero		1


	//   ....[34]....
        /*0314*/ 	.word	0x000019e0
        /*0318*/ 	.word	0x00000003
        /*031c*/ 	.word	0x00000100
        /*0320*/ 	.short	0x010a
        /*0322*/ 	.byte	0xff
	.zero		1


	//   ....[35]....
        /*0324*/ 	.word	0x00001a10
        /*0328*/ 	.word	0x00000003
        /*032c*/ 	.word	0x000000f0
        /*0330*/ 	.short	0x0101
        /*0332*/ 	.byte	0xff
	.zero		1


	//   ....[36]....
        /*0334*/ 	.word	0x00001ae0
        /*0338*/ 	.word	0x000000ff
        /*033c*/ 	.word	0x00000030
        /*0340*/ 	.short	0x010a
        /*0342*/ 	.byte	0x04
	.zero		1


	//   ....[37]....
        /*0344*/ 	.word	0x00001b60
        /*0348*/ 	.word	0x000000ff
        /*034c*/ 	.word	0x00000030
        /*0350*/ 	.short	0x010a
        /*0352*/ 	.byte	0x21
	.zero		1


	//   ....[38]....
        /*0354*/ 	.word	0x00001d00
        /*0358*/ 	.word	0x000000ff
        /*035c*/ 	.word	0x00000030
        /*0360*/ 	.short	0x010a
        /*0362*/ 	.byte	0x08
	.zero		1


	//   ....[39]....
        /*0364*/ 	.word	0x00001e10
        /*0368*/ 	.word	0x000000ff
        /*036c*/ 	.word	0x00000088
        /*0370*/ 	.short	0x0101
        /*0372*/ 	.byte	0x06
	.zero		1


	//   ....[40]....
        /*0374*/ 	.word	0x00001e30
        /*0378*/ 	.word	0x000000ff
        /*037c*/ 	.word	0x00000030
        /*0380*/ 	.short	0x010a
        /*0382*/ 	.byte	0x04
	.zero		1


	//   ....[41]....
        /*0384*/ 	.word	0x00001eb0
        /*0388*/ 	.word	0x000000ff
        /*038c*/ 	.word	0x00000030
        /*0390*/ 	.short	0x010a
        /*0392*/ 	.byte	0x11
	.zero		1


	//   ....[42]....
        /*0394*/ 	.word	0x00002050
        /*0398*/ 	.word	0x000000ff
        /*039c*/ 	.word	0x00000030
        /*03a0*/ 	.short	0x010a
        /*03a2*/ 	.byte	0x07
	.zero		1


	//   ....[43]....
        /*03a4*/ 	.word	0x00002190
        /*03a8*/ 	.word	0x00000003
        /*03ac*/ 	.word	0x00000090
        /*03b0*/ 	.short	0x010a
        /*03b2*/ 	.byte	0xff
	.zero		1


	//   ....[44]....
        /*03b4*/ 	.word	0x000022e0
        /*03b8*/ 	.word	0x00000000
        /*03bc*/ 	.word	0x00000000
        /*03c0*/ 	.short	0x0101
        /*03c2*/ 	.byte	0xff
	.zero		1


	//   ....[45]....
        /*03c4*/ 	.word	0x00002890
        /*03c8*/ 	.word	0x000000ff
        /*03cc*/ 	.word	0x00000000
        /*03d0*/ 	.short	0x010a
        /*03d2*/ 	.byte	0x04
	.zero		1


	//   ....[46]....
        /*03d4*/ 	.word	0x00002920
        /*03d8*/ 	.word	0x000000ff
        /*03dc*/ 	.word	0x00000000
        /*03e0*/ 	.short	0x010a
        /*03e2*/ 	.byte	0x05
	.zero		1


	//   ....[47]....
        /*03e4*/ 	.word	0x000029b0
        /*03e8*/ 	.word	0x000000ff
        /*03ec*/ 	.word	0x00000000
        /*03f0*/ 	.short	0x010a
        /*03f2*/ 	.byte	0x05
	.zero		1


	//   ....[48]....
        /*03f4*/ 	.word	0x00002a40
        /*03f8*/ 	.word	0x000000ff
        /*03fc*/ 	.word	0x00000000
        /*0400*/ 	.short	0x010a
        /*0402*/ 	.byte	0x05
	.zero		1


	//   ....[49]....
        /*0404*/ 	.word	0x00002ad0
        /*0408*/ 	.word	0x000000ff
        /*040c*/ 	.word	0x00000000
        /*0410*/ 	.short	0x010a
        /*0412*/ 	.byte	0x05
	.zero		1


	//   ....[50]....
        /*0414*/ 	.word	0x00002b70
        /*0418*/ 	.word	0x00000000
        /*041c*/ 	.word	0x00000000
        /*0420*/ 	.short	0x010a
        /*0422*/ 	.byte	0xff
	.zero		1


	//   ....[51]....
        /*0424*/ 	.word	0x00002c90
        /*0428*/ 	.word	0x00000002
        /*042c*/ 	.word	0x000000f0
        /*0430*/ 	.short	0x010a
        /*0432*/ 	.byte	0xff
	.zero		1


	//   ....[52]....
        /*0434*/ 	.word	0x00002cf0
        /*0438*/ 	.word	0x00000004
        /*043c*/ 	.word	0x00000000
        /*0440*/ 	.short	0x0101
        /*0442*/ 	.byte	0xff
	.zero		1


	//   ....[53]....
        /*0444*/ 	.word	0x00002d10
        /*0448*/ 	.word	0x000000ff
        /*044c*/ 	.word	0x000000a0
        /*0450*/ 	.short	0x010a
        /*0452*/ 	.byte	0x04
	.zero		1


	//   ....[54]....
        /*0454*/ 	.word	0x00002e30
        /*0458*/ 	.word	0x00000002
        /*045c*/ 	.word	0x00000090
        /*0460*/ 	.short	0x010a
        /*0462*/ 	.byte	0xff
	.zero		1


	//   ....[55]....
        /*0464*/ 	.word	0x00002f40
        /*0468*/ 	.word	0x00000002
        /*046c*/ 	.word	0x00000000
        /*0470*/ 	.short	0x0101
        /*0472*/ 	.byte	0xff
	.zero		1


	//   ....[56]....
        /*0474*/ 	.word	0x00002fd0
        /*0478*/ 	.word	0x000000ff
        /*047c*/ 	.word	0x000000a0
        /*0480*/ 	.short	0x0106
        /*0482*/ 	.byte	0x04
	.zero		1


	//   ....[57]....
        /*0484*/ 	.word	0x00002ff0
        /*0488*/ 	.word	0x000000ff
        /*048c*/ 	.word	0x000000a0
        /*0490*/ 	.short	0x010a
        /*0492*/ 	.byte	0x04
	.zero		1


	//   ....[58]....
        /*0494*/ 	.word	0x00003080
        /*0498*/ 	.word	0x000000ff
        /*049c*/ 	.word	0x000000a0
        /*04a0*/ 	.short	0x0106
        /*04a2*/ 	.byte	0x07
	.zero		1


	//   ....[59]....
        /*04a4*/ 	.word	0x000030c0
        /*04a8*/ 	.word	0x00000000
        /*04ac*/ 	.word	0x000000a0
        /*04b0*/ 	.short	0x010a
        /*04b2*/ 	.byte	0xff
	.zero		1


	//   ....[60]....
        /*04b4*/ 	.word	0x00003610
        /*04b8*/ 	.word	0x00000000
        /*04bc*/ 	.word	0x00000090
        /*04c0*/ 	.short	0x010a
        /*04c2*/ 	.byte	0xff
	.zero		1


	//   ....[61]....
        /*04c4*/ 	.word	0x00003720
        /*04c8*/ 	.word	0x00000003
        /*04cc*/ 	.word	0x00000000
        /*04d0*/ 	.short	0x0101
        /*04d2*/ 	.byte	0xff
	.zero		1


	//   ....[62]....
        /*04d4*/ 	.word	0x00003730
        /*04d8*/ 	.word	0x000000ff
        /*04dc*/ 	.word	0x00000000
        /*04e0*/ 	.short	0x010a
        /*04e2*/ 	.byte	0x04
	.zero		1


	//   ....[63]....
        /*04e4*/ 	.word	0x00003750
        /*04e8*/ 	.word	0x000000ff
        /*04ec*/ 	.word	0x000000d0
        /*04f0*/ 	.short	0x010a
        /*04f2*/ 	.byte	0x1e
	.zero		1


	//   ....[64]....
        /*04f4*/ 	.word	0x00003820
        /*04f8*/ 	.word	0x000000ff
        /*04fc*/ 	.word	0x00000000
        /*0500*/ 	.short	0x010a
        /*0502*/ 	.byte	0x05
	.zero		1


	//   ....[65]....
        /*0504*/ 	.word	0x00003960
        /*0508*/ 	.word	0x000000ff
        /*050c*/ 	.word	0x00000000
        /*0510*/ 	.short	0x010a
        /*0512*/ 	.byte	0x04
	.zero		1


	//   ....[66]....
        /*0514*/ 	.word	0x00003bf0
        /*0518*/ 	.word	0x000000ff
        /*051c*/ 	.word	0x00000000
        /*0520*/ 	.short	0x010a
        /*0522*/ 	.byte	0x04
	.zero		1


	//   ....[67]....
        /*0524*/ 	.word	0x00003c80
        /*0528*/ 	.word	0x000000ff
        /*052c*/ 	.word	0x00000000
        /*0530*/ 	.short	0x010a
        /*0532*/ 	.byte	0x05
	.zero		1


	//   ....[68]....
        /*0534*/ 	.word	0x00003d10
        /*0538*/ 	.word	0x000000ff
        /*053c*/ 	.word	0x00000000
        /*0540*/ 	.short	0x010a
        /*0542*/ 	.byte	0x05
	.zero		1


	//   ....[69]....
        /*0544*/ 	.word	0x00003da0
        /*0548*/ 	.word	0x000000ff
        /*054c*/ 	.word	0x00000000
        /*0550*/ 	.short	0x010a
        /*0552*/ 	.byte	0x04
	.zero		1


	//   ....[70]....
        /*0554*/ 	.word	0x00004250
        /*0558*/ 	.word	0x0000000c
        /*055c*/ 	.word	0x00000090
        /*0560*/ 	.short	0x010a
        /*0562*/ 	.byte	0xff
	.zero		1


	//   ....[71]....
        /*0564*/ 	.word	0x000043c0
        /*0568*/ 	.word	0x00000000
        /*056c*/ 	.word	0x00000000
        /*0570*/ 	.short	0x0101
        /*0572*/ 	.byte	0xff
	.zero		1


	//   ....[72]....
        /*0574*/ 	.word	0x00004850
        /*0578*/ 	.word	0x000000ff
        /*057c*/ 	.word	0x00000088
        /*0580*/ 	.short	0x010a
        /*0582*/ 	.byte	0x15
	.zero		1


	//   ....[73]....
        /*0584*/ 	.word	0x000049d0
        /*0588*/ 	.word	0x000000ff
        /*058c*/ 	.word	0x00000070
        /*0590*/ 	.short	0x010a
        /*0592*/ 	.byte	0x15
	.zero		1


	//   ....[74]....
        /*0594*/ 	.word	0x00004b50
        /*0598*/ 	.word	0x000000ff
        /*059c*/ 	.word	0x00000060
        /*05a0*/ 	.short	0x010b
        /*05a2*/ 	.byte	0x15
	.zero		1


	//   ....[75]....
        /*05a4*/ 	.word	0x00004b60
        /*05a8*/ 	.word	0x000000ff
        /*05ac*/ 	.word	0x00000000
        /*05b0*/ 	.short	0x0101
        /*05b2*/ 	.byte	0x06
	.zero		1


	//   ....[76]....
        /*05b4*/ 	.word	0x00004b70
        /*05b8*/ 	.word	0x000000ff
        /*05bc*/ 	.word	0x00000078
        /*05c0*/ 	.short	0x010a
        /*05c2*/ 	.byte	0x15
	.zero		1


	//   ....[77]....
        /*05c4*/ 	.word	0x00004d60
        /*05c8*/ 	.word	0x000000ff
        /*05cc*/ 	.word	0x00000068
        /*05d0*/ 	.short	0x010b
        /*05d2*/ 	.byte	0x15
	.zero		1


	//   ....[78]....
        /*05d4*/ 	.word	0x00004d70
        /*05d8*/ 	.word	0x000000ff
        /*05dc*/ 	.word	0x00000000
        /*05e0*/ 	.short	0x0101
        /*05e2*/ 	.byte	0x21
	.zero		1


	//   ....[79]....
        /*05e4*/ 	.word	0x00004da0
        /*05e8*/ 	.word	0x000000ff
        /*05ec*/ 	.word	0x00000070
        /*05f0*/ 	.short	0x010a
        /*05f2*/ 	.byte	0x15
	.zero		1


	//   ....[80]....
        /*05f4*/ 	.word	0x00004de0
        /*05f8*/ 	.word	0x00000000
        /*05fc*/ 	.word	0x00000078
        /*0600*/ 	.short	0x010a
        /*0602*/ 	.byte	0xff
	.zero		1


	//   ....[81]....
        /*0604*/ 	.word	0x000050f0
        /*0608*/ 	.word	0x00000003
        /*060c*/ 	.word	0x00000090
        /*0610*/ 	.short	0x010a
        /*0612*/ 	.byte	0xff
	.zero		1


	//   ....[82]....
        /*0614*/ 	.word	0x00005270
        /*0618*/ 	.word	0x00000000
        /*061c*/ 	.word	0x00000000
        /*0620*/ 	.short	0x0101
        /*0622*/ 	.byte	0xff
	.zero		1


	//   ....[83]....
        /*0624*/ 	.word	0x00005dc0
        /*0628*/ 	.word	0x00000003
        /*062c*/ 	.word	0x00000060
        /*0630*/ 	.short	0x010a
        /*0632*/ 	.byte	0xff
	.zero		1


	//   ....[84]....
        /*0634*/ 	.word	0x00005e00
        /*0638*/ 	.word	0x000000ba
        /*063c*/ 	.word	0x000000b0
        /*0640*/ 	.short	0x010a
        /*0642*/ 	.byte	0xff
	.zero		1


	//   ....[85]....
        /*0644*/ 	.word	0x00005f30
        /*0648*/ 	.word	0x00000003
        /*064c*/ 	.word	0x00000060
        /*0650*/ 	.short	0x010a
        /*0652*/ 	.byte	0xff
	.zero		1


	//   ....[86]....
        /*0654*/ 	.word	0x00006070
        /*0658*/ 	.word	0x00000000
        /*065c*/ 	.word	0x00000000
        /*0660*/ 	.short	0x0101
        /*0662*/ 	.byte	0xff
	.zero		1


	//   ....[87]....
        /*0664*/ 	.word	0x000060f0
        /*0668*/ 	.word	0x000000ba
        /*066c*/ 	.word	0x000000b0
        /*0670*/ 	.short	0x010a
        /*0672*/ 	.byte	0xff
	.zero		1


	//   ....[88]....
        /*0674*/ 	.word	0x000074a0
        /*0678*/ 	.word	0x000000c1
        /*067c*/ 	.word	0x00000060
        /*0680*/ 	.short	0x010a
        /*0682*/ 	.byte	0xff
	.zero		1


	//   ....[89]....
        /*0684*/ 	.word	0x00007570
        /*0688*/ 	.word	0x000000c1
        /*068c*/ 	.word	0x00000060
        /*0690*/ 	.short	0x010a
        /*0692*/ 	.byte	0xff
	.zero		1


	//   ....[90]....
        /*0694*/ 	.word	0x000076b0
        /*0698*/ 	.word	0x00000000
        /*069c*/ 	.word	0x00000000
        /*06a0*/ 	.short	0x0101
        /*06a2*/ 	.byte	0xff
	.zero		1


	//   ....[91]....
        /*06a4*/ 	.word	0x00007bb0
        /*06a8*/ 	.word	0x000000ff
        /*06ac*/ 	.word	0x00000000
        /*06b0*/ 	.short	0x0101
        /*06b2*/ 	.byte	0x04
	.zero		1


	//   ....[92]....
        /*06b4*/ 	.word	0x00008b60
        /*06b8*/ 	.word	0x00000003
        /*06bc*/ 	.word	0x00000100
        /*06c0*/ 	.short	0x010a
        /*06c2*/ 	.byte	0xff
	.zero		1


	//   ....[93]....
        /*06c4*/ 	.word	0x00008bc0
        /*06c8*/ 	.word	0x00000000
        /*06cc*/ 	.word	0x00000030
        /*06d0*/ 	.short	0x010a
        /*06d2*/ 	.byte	0xff
	.zero		1


	//   ....[94]....
        /*06d4*/ 	.word	0x00008c20
        /*06d8*/ 	.word	0x00000000
        /*06dc*/ 	.word	0x00000030
        /*06e0*/ 	.short	0x010a
        /*06e2*/ 	.byte	0xff
	.zero		1


	//   ....[95]....
        /*06e4*/ 	.word	0x00008c70
        /*06e8*/ 	.word	0x00000003
        /*06ec*/ 	.word	0x00000090
        /*06f0*/ 	.short	0x010a
        /*06f2*/ 	.byte	0xff
	.zero		1


	//   ....[96]....
        /*06f4*/ 	.word	0x00008cd0
        /*06f8*/ 	.word	0x00000000
        /*06fc*/ 	.word	0x00000000
        /*0700*/ 	.short	0x010a
        /*0702*/ 	.byte	0xff
	.zero		1


	//   ....[97]....
        /*0704*/ 	.word	0x00008d30
        /*0708*/ 	.word	0x00000000
        /*070c*/ 	.word	0x00000000
        /*0710*/ 	.short	0x010a
        /*0712*/ 	.byte	0xff
	.zero		1


	//   ....[98]....
        /*0714*/ 	.word	0x00008d90
        /*0718*/ 	.word	0x00000000
        /*071c*/ 	.word	0x00000000
        /*0720*/ 	.short	0x010a
        /*0722*/ 	.byte	0xff
	.zero		1


	//   ....[99]....
        /*0724*/ 	.word	0x00008df0
        /*0728*/ 	.word	0x00000000
        /*072c*/ 	.word	0x00000000
        /*0730*/ 	.short	0x010a
        /*0732*/ 	.byte	0xff
	.zero		1


	//   ....[100]....
        /*0734*/ 	.word	0x00008e50
        /*0738*/ 	.word	0x00000000
        /*073c*/ 	.word	0x00000000
        /*0740*/ 	.short	0x010a
        /*0742*/ 	.byte	0xff
	.zero		1


	//   ....[101]....
        /*0744*/ 	.word	0x00008ea0
        /*0748*/ 	.word	0x00000002
        /*074c*/ 	.word	0x000000f0
        /*0750*/ 	.short	0x010a
        /*0752*/ 	.byte	0xff
	.zero		1


	//   ....[102]....
        /*0754*/ 	.word	0x00008f00
        /*0758*/ 	.word	0x00000002
        /*075c*/ 	.word	0x000000a0
        /*0760*/ 	.short	0x010a
        /*0762*/ 	.byte	0xff
	.zero		1


	//   ....[103]....
        /*0764*/ 	.word	0x00008f50
        /*0768*/ 	.word	0x00000002
        /*076c*/ 	.word	0x00000090
        /*0770*/ 	.short	0x010a
        /*0772*/ 	.byte	0xff
	.zero		1


	//   ....[104]....
        /*0774*/ 	.word	0x00008fb0
        /*0778*/ 	.word	0x00000000
        /*077c*/ 	.word	0x000000a0
        /*0780*/ 	.short	0x010a
        /*0782*/ 	.byte	0xff
	.zero		1


	//   ....[105]....
        /*0784*/ 	.word	0x00009000
        /*0788*/ 	.word	0x00000000
        /*078c*/ 	.word	0x00000090
        /*0790*/ 	.short	0x010a
        /*0792*/ 	.byte	0xff
	.zero		1


	//   ....[106]....
        /*0794*/ 	.word	0x00009060
        /*0798*/ 	.word	0x00000003
        /*079c*/ 	.word	0x000000d0
        /*07a0*/ 	.short	0x010a
        /*07a2*/ 	.byte	0xff
	.zero		1


	//   ....[107]....
        /*07a4*/ 	.word	0x000090c0
        /*07a8*/ 	.word	0x00000000
        /*07ac*/ 	.word	0x00000000
        /*07b0*/ 	.short	0x010a
        /*07b2*/ 	.byte	0xff
	.zero		1


	//   ....[108]....
        /*07b4*/ 	.word	0x00009120
        /*07b8*/ 	.word	0x00000000
        /*07bc*/ 	.word	0x00000000
        /*07c0*/ 	.short	0x010a
        /*07c2*/ 	.byte	0xff
	.zero		1


	//   ....[109]....
        /*07c4*/ 	.word	0x00009180
        /*07c8*/ 	.word	0x00000000
        /*07cc*/ 	.word	0x00000000
        /*07d0*/ 	.short	0x010a
        /*07d2*/ 	.byte	0xff
	.zero		1


	//   ....[110]....
        /*07d4*/ 	.word	0x000091e0
        /*07d8*/ 	.word	0x00000000
        /*07dc*/ 	.word	0x00000000
        /*07e0*/ 	.short	0x010a
        /*07e2*/ 	.byte	0xff
	.zero		1


	//   ....[111]....
        /*07e4*/ 	.word	0x00009240
        /*07e8*/ 	.word	0x00000000
        /*07ec*/ 	.word	0x00000000
        /*07f0*/ 	.short	0x010a
        /*07f2*/ 	.byte	0xff
	.zero		1


	//   ....[112]....
        /*07f4*/ 	.word	0x00009290
        /*07f8*/ 	.word	0x0000000c
        /*07fc*/ 	.word	0x00000090
        /*0800*/ 	.short	0x010a
        /*0802*/ 	.byte	0xff
	.zero		1


	//   ....[113]....
        /*0804*/ 	.word	0x000092f0
        /*0808*/ 	.word	0x00000000
        /*080c*/ 	.word	0x00000088
        /*0810*/ 	.short	0x010a
        /*0812*/ 	.byte	0xff
	.zero		1


	//   ....[114]....
        /*0814*/ 	.word	0x00009350
        /*0818*/ 	.word	0x00000000
        /*081c*/ 	.word	0x00000070
        /*0820*/ 	.short	0x010a
        /*0822*/ 	.byte	0xff
	.zero		1


	//   ....[115]....
        /*0824*/ 	.word	0x000093b0
        /*0828*/ 	.word	0x00000000
        /*082c*/ 	.word	0x00000078
        /*0830*/ 	.short	0x010a
        /*0832*/ 	.byte	0xff
	.zero		1


	//   ....[116]....
        /*0834*/ 	.word	0x00009410
        /*0838*/ 	.word	0x00000000
        /*083c*/ 	.word	0x00000070
        /*0840*/ 	.short	0x010a
        /*0842*/ 	.byte	0xff
	.zero		1


	//   ....[117]....
        /*0844*/ 	.word	0x00009460
        /*0848*/ 	.word	0x00000003
        /*084c*/ 	.word	0x00000090
        /*0850*/ 	.short	0x010a
        /*0852*/ 	.byte	0xff
	.zero		1


	//   ....[118]....
        /*0854*/ 	.word	0x000094b0
        /*0858*/ 	.word	0x00000003
        /*085c*/ 	.word	0x00000060
        /*0860*/ 	.short	0x010a
        /*0862*/ 	.byte	0xff
	.zero		1


	//   ....[119]....
        /*0864*/ 	.word	0x00009500
        /*0868*/ 	.word	0x000000ba
        /*086c*/ 	.word	0x000000b0
        /*0870*/ 	.short	0x010a
        /*0872*/ 	.byte	0xff
	.zero		1


	//   ....[120]....
        /*0874*/ 	.word	0x00009550
        /*0878*/ 	.word	0x000000c1
        /*087c*/ 	.word	0x00000060
        /*0880*/ 	.short	0x010a
        /*0882*/ 	.byte	0xff
	.zero		1


	//----- nvinfo : EIATTR_NUM_MBARRIERS
	.align		4
.L_47:
        /*0884*/ 	.byte	0x03, 0x38
        /*0886*/ 	.short	0x0022


	//----- nvinfo : EIATTR_EXIT_INSTR_OFFSETS
	.align		4
        /*0888*/ 	.byte	0x04, 0x1c
        /*088a*/ 	.short	(.L_49 - .L_48)


	//   ....[0]....
.L_48:
        /*088c*/ 	.word	0x00002ba0


	//   ....[1]....
        /*0890*/ 	.word	0x00003090


	//   ....[2]....
        /*0894*/ 	.word	0x000030f0


	//   ....[3]....
        /*0898*/ 	.word	0x00004000


	//   ....[4]....
        /*089c*/ 	.word	0x00004e10


	//   ....[5]....
        /*08a0*/ 	.word	0x00004e50


	//   ....[6]....
        /*08a4*/ 	.word	0x00008b50


	//----- nvinfo : EIATTR_MAX_THREADS
	.align		4
.L_49:
        /*08a8*/ 	.byte	0x04, 0x05
        /*08aa*/ 	.short	(.L_51 - .L_50)
.L_50:
        /*08ac*/ 	.word	0x00000100
        /*08b0*/ 	.word	0x00000001
        /*08b4*/ 	.word	0x00000001


	//----- nvinfo : EIATTR_CRS_STACK_SIZE
	.align		4
.L_51:
        /*08b8*/ 	.byte	0x04, 0x1e
        /*08ba*/ 	.short	(.L_53 - .L_52)
.L_52:
        /*08bc*/ 	.word	0x00000000


	//----- nvinfo : EIATTR_CBANK_PARAM_SIZE
	.align		4
.L_53:
        /*08c0*/ 	.byte	0x03, 0x19
        /*08c2*/ 	.short	0x0800


	//----- nvinfo : EIATTR_PARAM_CBANK
	.align		4
        /*08c4*/ 	.byte	0x04, 0x0a
        /*08c6*/ 	.short	(.L_55 - .L_54)
	.align		4
.L_54:
        /*08c8*/ 	.word	index@(.nv.constant0._ZN7cutlass13device_kernelINS_4gemm6kernel13GemmUniversalIN4cute5tupleIJiiiiEEENS1_10collective13CollectiveMmaINS1_35MainloopSm100TmaUmmaWarpSpecializedILi6ELi2ELi4ENS5_IJNS4_1CILi1EEENSA_ILi8EEESB_EEEEENS5_IJNSA_ILi128EEESF_SF_EEENS_12float_e4m3_tENS5_IJlSB_lEEESH_SI_NS4_8TiledMMAINS4_8MMA_AtomIJNS4_10MMA_TraitsINS4_19SM100_MMA_F8F6F4_SSEJSH_SH_fSF_SF_NS4_17integral_constantINS4_4UMMA5MajorELSP_0EEESQ_NSN_INSO_7ScaleInELSR_0EEESS_EEEEEENS4_6LayoutINS5_IJSB_SB_SB_EEENS5_IJNSA_ILi0EEESX_SX_EEEEENS5_IJNS4_10UnderscoreES10_S10_EEEEENS4_23SM90_TMA_LOAD_MULTICASTENS4_14ComposedLayoutINS4_7SwizzleILi3ELi4ELi3EEENS4_18smem_ptr_flag_bitsILi8EEENSV_INS5_IJSC_SF_EEENS5_IJSF_SB_EEEEEEEvNS4_8identityENS4_13SM90_TMA_LOADES1C_vS1D_EENS_8epilogue10collective18CollectiveEpilogueINS1G_23Sm100TmaWarpSpecializedILi2ELi2ELi64ELb0ELb0EEEJSG_NS5_IJNSV_ISF_SB_EENSV_INSA_ILi64EEESB_EEEEESH_SI_SH_SI_NS1G_6fusion15FusionCallbacksIS1K_NS1P_17LinearCombinationISH_fSH_fLNS_15FloatRoundStyleE2EEESG_S1O_JEEENS4_5SM1004TMEM4LOAD26SM100_TMEM_LOAD_32dp32b64xES1E_NS14_INS15_ILi2ELi4ELi3EEES18_NSV_INS5_IJSC_S1M_EEENS5_IJS1M_SB_EEEEEEENS4_39AutoVectorizingCopyWithAssumedAlignmentILi128EEENS4_14SM90_TMA_STOREES23_S25_S25_EEEvvEEEEvNT_6ParamsE)
        /*08cc*/ 	.short	0x0380
        /*08ce*/ 	.short	0x0800


	//----- nvinfo : EIATTR_SW_WAR
	.align		4
.L_55:
        /*08d0*/ 	.byte	0x04, 0x36
        /*08d2*/ 	.short	(.L_57 - .L_56)
.L_56:
        /*08d4*/ 	.word	0x00000008
.L_57:


//--------------------- .nv.callgraph             --------------------------
	.section	.nv.callgraph,"",@"SHT_CUDA_CALLGRAPH"
	.align	4
	.sectionentsize	8
	.align		4
        /*0000*/ 	.word	0x00000000
	.align		4
        /*0004*/ 	.word	0xffffffff
	.align		4
        /*0008*/ 	.word	index@(_ZN7cutlass13device_kernelINS_4gemm6kernel13GemmUniversalIN4cute5tupleIJiiiiEEENS1_10collective13CollectiveMmaINS1_35MainloopSm100TmaUmmaWarpSpecializedILi6ELi2ELi4ENS5_IJNS4_1CILi1EEENSA_ILi8EEESB_EEEEENS5_IJNSA_ILi128EEESF_SF_EEENS_12float_e4m3_tENS5_IJlSB_lEEESH_SI_NS4_8TiledMMAINS4_8MMA_AtomIJNS4_10MMA_TraitsINS4_19SM100_MMA_F8F6F4_SSEJSH_SH_fSF_SF_NS4_17integral_constantINS4_4UMMA5MajorELSP_0EEESQ_NSN_INSO_7ScaleInELSR_0EEESS_EEEEEENS4_6LayoutINS5_IJSB_SB_SB_EEENS5_IJNSA_ILi0EEESX_SX_EEEEENS5_IJNS4_10UnderscoreES10_S10_EEEEENS4_23SM90_TMA_LOAD_MULTICASTENS4_14ComposedLayoutINS4_7SwizzleILi3ELi4ELi3EEENS4_18smem_ptr_flag_bitsILi8EEENSV_INS5_IJSC_SF_EEENS5_IJSF_SB_EEEEEEEvNS4_8identityENS4_13SM90_TMA_LOADES1C_vS1D_EENS_8epilogue10collective18CollectiveEpilogueINS1G_23Sm100TmaWarpSpecializedILi2ELi2ELi64ELb0ELb0EEEJSG_NS5_IJNSV_ISF_SB_EENSV_INSA_ILi64EEESB_EEEEESH_SI_SH_SI_NS1G_6fusion15FusionCallbacksIS1K_NS1P_17LinearCombinationISH_fSH_fLNS_15FloatRoundStyleE2EEESG_S1O_JEEENS4_5SM1004TMEM4LOAD26SM100_TMEM_LOAD_32dp32b64xES1E_NS14_INS15_ILi2ELi4ELi3EEES18_NSV_INS5_IJSC_S1M_EEENS5_IJS1M_SB_EEEEEEENS4_39AutoVectorizingCopyWithAssumedAlignmentILi128EEENS4_14SM90_TMA_STOREES23_S25_S25_EEEvvEEEEvNT_6ParamsE)
	.align		4
        /*000c*/ 	.word	index@(__assertfail)
	.align		4
        /*0010*/ 	.word	0x00000000
	.align		4
        /*0014*/ 	.word	0xfffffffe
	.align		4
        /*0018*/ 	.word	0x00000000
	.align		4
        /*001c*/ 	.word	0xfffffffd
	.align		4
        /*0020*/ 	.word	0x00000000
	.align		4
        /*0024*/ 	.word	0xfffffffc


//--------------------- .nv.constant4             --------------------------
	.section	.nv.constant4,"a",@progbits
	.align	8
	.align		8
.nv.constant4:
        /*0000*/ 	.dword	__assertfail
	.align		8
        /*0008*/ 	.dword	__unnamed_1
	.align		8
        /*0010*/ 	.dword	__unnamed_2
	.align		8
        /*0018*/ 	.dword	_ZN40_INTERNAL_73a81818_4_k_cu_bf891b52_292344cuda3std3__45__cpo5beginE
	.align		8
        /*0020*/ 	.dword	_ZN40_INTERNAL_73a81818_4_k_cu_bf891b52_292344cuda3std3__45__cpo3endE
	.align		8
        /*0028*/ 	.dword	_ZN40_INTERNAL_73a81818_4_k_cu_bf891b52_292344cuda3std3__45__cpo6cbeginE
	.align		8
        /*0030*/ 	.dword	_ZN40_INTERNAL_73a81818_4_k_cu_bf891b52_292344cuda3std3__45__cpo4cendE
	.align		8
        /*0038*/ 	.dword	_ZN40_INTERNAL_73a81818_4_k_cu_bf891b52_292344cuda3std3__442_GLOBAL__N__73a81818_4_k_cu_bf891b52_292346ignoreE
	.align		8
        /*0040*/ 	.dword	_ZN40_INTERNAL_73a81818_4_k_cu_bf891b52_292344cuda3std3__419piecewise_constructE
	.align		8
        /*0048*/ 	.dword	_ZN40_INTERNAL_73a81818_4_k_cu_bf891b52_292344cuda3std3__48in_placeE
	.align		8
        /*0050*/ 	.dword	_ZN40_INTERNAL_73a81818_4_k_cu_bf891b52_292344cuda3std6ranges3__45__cpo4swapE
	.align		8
        /*0058*/ 	.dword	_ZN40_INTERNAL_73a81818_4_k_cu_bf891b52_292344cuda3std6ranges3__45__cpo9iter_moveE
	.align		8
        /*0060*/ 	.dword	_ZN40_INTERNAL_73a81818_4_k_cu_bf891b52_292344cute7productE
	.align		8
        /*0068*/ 	.dword	_ZN40_INTERNAL_73a81818_4_k_cu_bf891b52_292344cute1_E
	.align		8
        /*0070*/ 	.dword	$str$25
	.align		8
        /*0078*/ 	.dword	$str$26
	.align		8
        /*0080*/ 	.dword	$str$27
	.align		8
        /*0088*/ 	.dword	$str$28


//--------------------- .text._ZN7cutlass13device_kernelINS_4gemm6kernel13GemmUniversalIN4cute5tupleIJiiiiEEENS1_10collective13CollectiveMmaINS1_35MainloopSm100TmaUmmaWarpSpecializedILi6ELi2ELi4ENS5_IJNS4_1CILi1EEENSA_ILi8EEESB_EEEEENS5_IJNSA_ILi128EEESF_SF_EEENS_12float_e4m3_tENS5_IJlSB_lEEESH_SI_NS4_8TiledMMAINS4_8MMA_AtomIJNS4_10MMA_TraitsINS4_19SM100_MMA_F8F6F4_SSEJSH_SH_fSF_SF_NS4_17integral_constantINS4_4UMMA5MajorELSP_0EEESQ_NSN_INSO_7ScaleInELSR_0EEESS_EEEEEENS4_6LayoutINS5_IJSB_SB_SB_EEENS5_IJNSA_ILi0EEESX_SX_EEEEENS5_IJNS4_10UnderscoreES10_S10_EEEEENS4_23SM90_TMA_LOAD_MULTICASTENS4_14ComposedLayoutINS4_7SwizzleILi3ELi4ELi3EEENS4_18smem_ptr_flag_bitsILi8EEENSV_INS5_IJSC_SF_EEENS5_IJSF_SB_EEEEEEEvNS4_8identityENS4_13SM90_TMA_LOADES1C_vS1D_EENS_8epilogue10collective18CollectiveEpilogueINS1G_23Sm100TmaWarpSpecializedILi2ELi2ELi64ELb0ELb0EEEJSG_NS5_IJNSV_ISF_SB_EENSV_INSA_ILi64EEESB_EEEEESH_SI_SH_SI_NS1G_6fusion15FusionCallbacksIS1K_NS1P_17LinearCombinationISH_fSH_fLNS_15FloatRoundStyleE2EEESG_S1O_JEEENS4_5SM1004TMEM4LOAD26SM100_TMEM_LOAD_32dp32b64xES1E_NS14_INS15_ILi2ELi4ELi3EEES18_NSV_INS5_IJSC_S1M_EEENS5_IJS1M_SB_EEEEEEENS4_39AutoVectorizingCopyWithAssumedAlignmentILi128EEENS4_14SM90_TMA_STOREES23_S25_S25_EEEvvEEEEvNT_6ParamsE --------------------------
	.section	.text._ZN7cutlass13device_kernelINS_4gemm6kernel13GemmUniversalIN4cute5tupleIJiiiiEEENS1_10collective13CollectiveMmaINS1_35MainloopSm100TmaUmmaWarpSpecializedILi6ELi2ELi4ENS5_IJNS4_1CILi1EEENSA_ILi8EEESB_EEEEENS5_IJNSA_ILi128EEESF_SF_EEENS_12float_e4m3_tENS5_IJlSB_lEEESH_SI_NS4_8TiledMMAINS4_8MMA_AtomIJNS4_10MMA_TraitsINS4_19SM100_MMA_F8F6F4_SSEJSH_SH_fSF_SF_NS4_17integral_constantINS4_4UMMA5MajorELSP_0EEESQ_NSN_INSO_7ScaleInELSR_0EEESS_EEEEEENS4_6LayoutINS5_IJSB_SB_SB_EEENS5_IJNSA_ILi0EEESX_SX_EEEEENS5_IJNS4_10UnderscoreES10_S10_EEEEENS4_23SM90_TMA_LOAD_MULTICASTENS4_14ComposedLayoutINS4_7SwizzleILi3ELi4ELi3EEENS4_18smem_ptr_flag_bitsILi8EEENSV_INS5_IJSC_SF_EEENS5_IJSF_SB_EEEEEEEvNS4_8identityENS4_13SM90_TMA_LOADES1C_vS1D_EENS_8epilogue10collective18CollectiveEpilogueINS1G_23Sm100TmaWarpSpecializedILi2ELi2ELi64ELb0ELb0EEEJSG_NS5_IJNSV_ISF_SB_EENSV_INSA_ILi64EEESB_EEEEESH_SI_SH_SI_NS1G_6fusion15FusionCallbacksIS1K_NS1P_17LinearCombinationISH_fSH_fLNS_15FloatRoundStyleE2EEESG_S1O_JEEENS4_5SM1004TMEM4LOAD26SM100_TMEM_LOAD_32dp32b64xES1E_NS14_INS15_ILi2ELi4ELi3EEES18_NSV_INS5_IJSC_S1M_EEENS5_IJS1M_SB_EEEEEEENS4_39AutoVectorizingCopyWithAssumedAlignmentILi128EEENS4_14SM90_TMA_STOREES23_S25_S25_EEEvvEEEEvNT_6ParamsE,"ax",@progbits
	.align	128
.text._ZN7cutlass13device_kernelINS_4gemm6kernel13GemmUniversalIN4cute5tupleIJiiiiEEENS1_10collective13CollectiveMmaINS1_35MainloopSm100TmaUmmaWarpSpecializedILi6ELi2ELi4ENS5_IJNS4_1CILi1EEENSA_ILi8EEESB_EEEEENS5_IJNSA_ILi128EEESF_SF_EEENS_12float_e4m3_tENS5_IJlSB_lEEESH_SI_NS4_8TiledMMAINS4_8MMA_AtomIJNS4_10MMA_TraitsINS4_19SM100_MMA_F8F6F4_SSEJSH_SH_fSF_SF_NS4_17integral_constantINS4_4UMMA5MajorELSP_0EEESQ_NSN_INSO_7ScaleInELSR_0EEESS_EEEEEENS4_6LayoutINS5_IJSB_SB_SB_EEENS5_IJNSA_ILi0EEESX_SX_EEEEENS5_IJNS4_10UnderscoreES10_S10_EEEEENS4_23SM90_TMA_LOAD_MULTICASTENS4_14ComposedLayoutINS4_7SwizzleILi3ELi4ELi3EEENS4_18smem_ptr_flag_bitsILi8EEENSV_INS5_IJSC_SF_EEENS5_IJSF_SB_EEEEEEEvNS4_8identityENS4_13SM90_TMA_LOADES1C_vS1D_EENS_8epilogue10collective18CollectiveEpilogueINS1G_23Sm100TmaWarpSpecializedILi2ELi2ELi64ELb0ELb0EEEJSG_NS5_IJNSV_ISF_SB_EENSV_INSA_ILi64EEESB_EEEEESH_SI_SH_SI_NS1G_6fusion15FusionCallbacksIS1K_NS1P_17LinearCombinationISH_fSH_fLNS_15FloatRoundStyleE2EEESG_S1O_JEEENS4_5SM1004TMEM4LOAD26SM100_TMEM_LOAD_32dp32b64xES1E_NS14_INS15_ILi2ELi4ELi3EEES18_NSV_INS5_IJSC_S1M_EEENS5_IJS1M_SB_EEEEEEENS4_39AutoVectorizingCopyWithAssumedAlignmentILi128EEENS4_14SM90_TMA_STOREES23_S25_S25_EEEvvEEEEvNT_6ParamsE:
        .type           _ZN7cutlass13device_kernelINS_4gemm6kernel13GemmUniversalIN4cute5tupleIJiiiiEEENS1_10collective13CollectiveMmaINS1_35MainloopSm100TmaUmmaWarpSpecializedILi6ELi2ELi4ENS5_IJNS4_1CILi1EEENSA_ILi8EEESB_EEEEENS5_IJNSA_ILi128EEESF_SF_EEENS_12float_e4m3_tENS5_IJlSB_lEEESH_SI_NS4_8TiledMMAINS4_8MMA_AtomIJNS4_10MMA_TraitsINS4_19SM100_MMA_F8F6F4_SSEJSH_SH_fSF_SF_NS4_17integral_constantINS4_4UMMA5MajorELSP_0EEESQ_NSN_INSO_7ScaleInELSR_0EEESS_EEEEEENS4_6LayoutINS5_IJSB_SB_SB_EEENS5_IJNSA_ILi0EEESX_SX_EEEEENS5_IJNS4_10UnderscoreES10_S10_EEEEENS4_23SM90_TMA_LOAD_MULTICASTENS4_14ComposedLayoutINS4_7SwizzleILi3ELi4ELi3EEENS4_18smem_ptr_flag_bitsILi8EEENSV_INS5_IJSC_SF_EEENS5_IJSF_SB_EEEEEEEvNS4_8identityENS4_13SM90_TMA_LOADES1C_vS1D_EENS_8epilogue10collective18CollectiveEpilogueINS1G_23Sm100TmaWarpSpecializedILi2ELi2ELi64ELb0ELb0EEEJSG_NS5_IJNSV_ISF_SB_EENSV_INSA_ILi64EEESB_EEEEESH_SI_SH_SI_NS1G_6fusion15FusionCallbacksIS1K_NS1P_17LinearCombinationISH_fSH_fLNS_15FloatRoundStyleE2EEESG_S1O_JEEENS4_5SM1004TMEM4LOAD26SM100_TMEM_LOAD_32dp32b64xES1E_NS14_INS15_ILi2ELi4ELi3EEES18_NSV_INS5_IJSC_S1M_EEENS5_IJS1M_SB_EEEEEEENS4_39AutoVectorizingCopyWithAssumedAlignmentILi128EEENS4_14SM90_TMA_STOREES23_S25_S25_EEEvvEEEEvNT_6ParamsE,@function
        .size           _ZN7cutlass13device_kernelINS_4gemm6kernel13GemmUniversalIN4cute5tupleIJiiiiEEENS1_10collective13CollectiveMmaINS1_35MainloopSm100TmaUmmaWarpSpecializedILi6ELi2ELi4ENS5_IJNS4_1CILi1EEENSA_ILi8EEESB_EEEEENS5_IJNSA_ILi128EEESF_SF_EEENS_12float_e4m3_tENS5_IJlSB_lEEESH_SI_NS4_8TiledMMAINS4_8MMA_AtomIJNS4_10MMA_TraitsINS4_19SM100_MMA_F8F6F4_SSEJSH_SH_fSF_SF_NS4_17integral_constantINS4_4UMMA5MajorELSP_0EEESQ_NSN_INSO_7ScaleInELSR_0EEESS_EEEEEENS4_6LayoutINS5_IJSB_SB_SB_EEENS5_IJNSA_ILi0EEESX_SX_EEEEENS5_IJNS4_10UnderscoreES10_S10_EEEEENS4_23SM90_TMA_LOAD_MULTICASTENS4_14ComposedLayoutINS4_7SwizzleILi3ELi4ELi3EEENS4_18smem_ptr_flag_bitsILi8EEENSV_INS5_IJSC_SF_EEENS5_IJSF_SB_EEEEEEEvNS4_8identityENS4_13SM90_TMA_LOADES1C_vS1D_EENS_8epilogue10collective18CollectiveEpilogueINS1G_23Sm100TmaWarpSpecializedILi2ELi2ELi64ELb0ELb0EEEJSG_NS5_IJNSV_ISF_SB_EENSV_INSA_ILi64EEESB_EEEEESH_SI_SH_SI_NS1G_6fusion15FusionCallbacksIS1K_NS1P_17LinearCombinationISH_fSH_fLNS_15FloatRoundStyleE2EEESG_S1O_JEEENS4_5SM1004TMEM4LOAD26SM100_TMEM_LOAD_32dp32b64xES1E_NS14_INS15_ILi2ELi4ELi3EEES18_NSV_INS5_IJSC_S1M_EEENS5_IJS1M_SB_EEEEEEENS4_39AutoVectorizingCopyWithAssumedAlignmentILi128EEENS4_14SM90_TMA_STOREES23_S25_S25_EEEvvEEEEvNT_6ParamsE,(.L_x_156 - _ZN7cutlass13device_kernelINS_4gemm6kernel13GemmUniversalIN4cute5tupleIJiiiiEEENS1_10collective13CollectiveMmaINS1_35MainloopSm100TmaUmmaWarpSpecializedILi6ELi2ELi4ENS5_IJNS4_1CILi1EEENSA_ILi8EEESB_EEEEENS5_IJNSA_ILi128EEESF_SF_EEENS_12float_e4m3_tENS5_IJlSB_lEEESH_SI_NS4_8TiledMMAINS4_8MMA_AtomIJNS4_10MMA_TraitsINS4_19SM100_MMA_F8F6F4_SSEJSH_SH_fSF_SF_NS4_17integral_constantINS4_4UMMA5MajorELSP_0EEESQ_NSN_INSO_7ScaleInELSR_0EEESS_EEEEEENS4_6LayoutINS5_IJSB_SB_SB_EEENS5_IJNSA_ILi0EEESX_SX_EEEEENS5_IJNS4_10UnderscoreES10_S10_EEEEENS4_23SM90_TMA_LOAD_MULTICASTENS4_14ComposedLayoutINS4_7SwizzleILi3ELi4ELi3EEENS4_18smem_ptr_flag_bitsILi8EEENSV_INS5_IJSC_SF_EEENS5_IJSF_SB_EEEEEEEvNS4_8identityENS4_13SM90_TMA_LOADES1C_vS1D_EENS_8epilogue10collective18CollectiveEpilogueINS1G_23Sm100TmaWarpSpecializedILi2ELi2ELi64ELb0ELb0EEEJSG_NS5_IJNSV_ISF_SB_EENSV_INSA_ILi64EEESB_EEEEESH_SI_SH_SI_NS1G_6fusion15FusionCallbacksIS1K_NS1P_17LinearCombinationISH_fSH_fLNS_15FloatRoundStyleE2EEESG_S1O_JEEENS4_5SM1004TMEM4LOAD26SM100_TMEM_LOAD_32dp32b64xES1E_NS14_INS15_ILi2ELi4ELi3EEES18_NSV_INS5_IJSC_S1M_EEENS5_IJS1M_SB_EEEEEEENS4_39AutoVectorizingCopyWithAssumedAlignmentILi128EEENS4_14SM90_TMA_STOREES23_S25_S25_EEEvvEEEEvNT_6ParamsE)
        .other          _ZN7cutlass13device_kernelINS_4gemm6kernel13GemmUniversalIN4cute5tupleIJiiiiEEENS1_10collective13CollectiveMmaINS1_35MainloopSm100TmaUmmaWarpSpecializedILi6ELi2ELi4ENS5_IJNS4_1CILi1EEENSA_ILi8EEESB_EEEEENS5_IJNSA_ILi128EEESF_SF_EEENS_12float_e4m3_tENS5_IJlSB_lEEESH_SI_NS4_8TiledMMAINS4_8MMA_AtomIJNS4_10MMA_TraitsINS4_19SM100_MMA_F8F6F4_SSEJSH_SH_fSF_SF_NS4_17integral_constantINS4_4UMMA5MajorELSP_0EEESQ_NSN_INSO_7ScaleInELSR_0EEESS_EEEEEENS4_6LayoutINS5_IJSB_SB_SB_EEENS5_IJNSA_ILi0EEESX_SX_EEEEENS5_IJNS4_10UnderscoreES10_S10_EEEEENS4_23SM90_TMA_LOAD_MULTICASTENS4_14ComposedLayoutINS4_7SwizzleILi3ELi4ELi3EEENS4_18smem_ptr_flag_bitsILi8EEENSV_INS5_IJSC_SF_EEENS5_IJSF_SB_EEEEEEEvNS4_8identityENS4_13SM90_TMA_LOADES1C_vS1D_EENS_8epilogue10collective18CollectiveEpilogueINS1G_23Sm100TmaWarpSpecializedILi2ELi2ELi64ELb0ELb0EEEJSG_NS5_IJNSV_ISF_SB_EENSV_INSA_ILi64EEESB_EEEEESH_SI_SH_SI_NS1G_6fusion15FusionCallbacksIS1K_NS1P_17LinearCombinationISH_fSH_fLNS_15FloatRoundStyleE2EEESG_S1O_JEEENS4_5SM1004TMEM4LOAD26SM100_TMEM_LOAD_32dp32b64xES1E_NS14_INS15_ILi2ELi4ELi3EEES18_NSV_INS5_IJSC_S1M_EEENS5_IJS1M_SB_EEEEEEENS4_39AutoVectorizingCopyWithAssumedAlignmentILi128EEENS4_14SM90_TMA_STOREES23_S25_S25_EEEvvEEEEvNT_6ParamsE,@"STO_CUDA_ENTRY STV_DEFAULT"
_ZN7cutlass13device_kernelINS_4gemm6kernel13GemmUniversalIN4cute5tupleIJiiiiEEENS1_10collective13CollectiveMmaINS1_35MainloopSm100TmaUmmaWarpSpecializedILi6ELi2ELi4ENS5_IJNS4_1CILi1EEENSA_ILi8EEESB_EEEEENS5_IJNSA_ILi128EEESF_SF_EEENS_12float_e4m3_tENS5_IJlSB_lEEESH_SI_NS4_8TiledMMAINS4_8MMA_AtomIJNS4_10MMA_TraitsINS4_19SM100_MMA_F8F6F4_SSEJSH_SH_fSF_SF_NS4_17integral_constantINS4_4UMMA5MajorELSP_0EEESQ_NSN_INSO_7ScaleInELSR_0EEESS_EEEEEENS4_6LayoutINS5_IJSB_SB_SB_EEENS5_IJNSA_ILi0EEESX_SX_EEEEENS5_IJNS4_10UnderscoreES10_S10_EEEEENS4_23SM90_TMA_LOAD_MULTICASTENS4_14ComposedLayoutINS4_7SwizzleILi3ELi4ELi3EEENS4_18smem_ptr_flag_bitsILi8EEENSV_INS5_IJSC_SF_EEENS5_IJSF_SB_EEEEEEEvNS4_8identityENS4_13SM90_TMA_LOADES1C_vS1D_EENS_8epilogue10collective18CollectiveEpilogueINS1G_23Sm100TmaWarpSpecializedILi2ELi2ELi64ELb0ELb0EEEJSG_NS5_IJNSV_ISF_SB_EENSV_INSA_ILi64EEESB_EEEEESH_SI_SH_SI_NS1G_6fusion15FusionCallbacksIS1K_NS1P_17LinearCombinationISH_fSH_fLNS_15FloatRoundStyleE2EEESG_S1O_JEEENS4_5SM1004TMEM4LOAD26SM100_TMEM_LOAD_32dp32b64xES1E_NS14_INS15_ILi2ELi4ELi3EEES18_NSV_INS5_IJSC_S1M_EEENS5_IJS1M_SB_EEEEEEENS4_39AutoVectorizingCopyWithAssumedAlignmentILi128EEENS4_14SM90_TMA_STOREES23_S25_S25_EEEvvEEEEvNT_6ParamsE:
[----:B------:R-:W1:Y:S01]  /*0000*/  LDC R1, c[0x0][0x37c] ;  /* 0x0000df00ff017b82 */ /* 0x000e620000000800 */
[----:B------:R-:W2:Y:S01]  /*0010*/  S2R R170, SR_TID.X ;  /* 0x0000000000aa7919 */ /* 0x000ea20000002100 */
[----:B------:R-:W3:Y:S01]  /*0020*/  LDCU.64 UR8, c[0x0][0x890] ;  /* 0x00011200ff0877ac */ /* 0x000ee20008000a00 */
[----:B------:R-:W-:Y:S02]  /*0030*/  PRMT R158, RZ, 0x7610, R158 ;  /* 0x00007610ff9e7816 */ /* 0x000fe4000000009e */
[----:B------:R-:W-:Y:S01]  /*0040*/  ELECT P3, URZ, PT ;  /* 0x0000000000ff782f */ /* 0x000fe20003860000 */
[----:B---3--:R-:W-:-:S04]  /*0050*/  UISETP.NE.U32.AND UP0, UPT, UR8, URZ, UPT ;  /* 0x000000ff0800728c */ /* 0x008fc8000bf05070 */
[----:B------:R-:W-:Y:S01]  /*0060*/  UISETP.NE.AND.EX UP0, UPT, UR9, URZ, UPT, UP0 ;  /* 0x000000ff0900728c */ /* 0x000fe2000bf05300 */
[----:B--2---:R-:W-:-:S05]  /*0070*/  SHF.R.U32.HI R159, RZ, 0x5, R170 ;  /* 0x00000005ff9f7819 */ /* 0x004fca00000116aa */
[----:B------:R-:W2:Y:S02]  /*0080*/  SHFL.IDX PT, R0, R159, RZ, 0x1f ;  /* 0x00001fff9f007589 */ /* 0x000ea400000e0000 */
[----:B--2---:R-:W-:Y:S01]  /*0090*/  R2UR UR17, R0 ;  /* 0x00000000001172ca */ /* 0x004fe200000e0000 */
[----:B-1----:R-:W-:-:S14]  /*00a0*/  BRA.U UP0, `(.L_x_0) ;  /* 0x0000000100307547 */ /* 0x002fdc000b800000 */
[----:B------:R-:W1:Y:S02]  /*00b0*/  LDCU.64 UR4, c[0x0][0x888] ;  /* 0x00011100ff0477ac */ /* 0x000e640008000a00 */
[----:B-1----:R-:W-:-:S04]  /*00c0*/  UISETP.NE.U32.AND UP0, UPT, UR4, URZ, UPT ;  /* 0x000000ff0400728c */ /* 0x002fc8000bf05070 */
[----:B------:R-:W-:-:S09]  /*00d0*/  UISETP.NE.AND.EX UP0, UPT, UR5, URZ, UPT, UP0 ;  /* 0x000000ff0500728c */ /* 0x000fd2000bf05300 */
[----:B------:R-:W-:Y:S05]  /*00e0*/  BRA.U !UP0, `(.L_x_1) ;  /* 0x0000000108147547 */ /* 0x000fea000b800000 */
[----:B------:R-:W1:Y:S01]  /*00f0*/  LDC.64 R2, c[0x0][0x888] ;  /* 0x00022200ff027b82 */ /* 0x000e620000000a00 */
[----:B------:R-:W1:Y:S02]  /*0100*/  LDCU.64 UR4, c[0x0][0x358] ;  /* 0x00006b00ff0477ac */ /* 0x000e640008000a00 */
[----:B-1----:R1:W5:Y:S01]  /*0110*/  LDG.E R73, desc[UR4][R2.64] ;  /* 0x0000000402497981 */ /* 0x002362000c1e1900 */
[----:B------:R-:W-:Y:S01]  /*0120*/  HFMA2 R158, -RZ, RZ, 0, 5.9604644775390625e-08 ;  /* 0x00000001ff9e7431 */ /* 0x000fe200000001ff */
[----:B------:R-:W-:Y:S05]  /*0130*/  BRA `(.L_x_0) ;  /* 0x00000000000c7947 */ /* 0x000fea0003800000 */
.L_x_1:
[----:B------:R-:W1:Y:S01]  /*0140*/  LDCU UR4, c[0x0][0x880] ;  /* 0x00011000ff0477ac */ /* 0x000e620008000800 */
[----:B------:R-:W-:Y:S01]  /*0150*/  HFMA2 R158, -RZ, RZ, 0, 5.9604644775390625e-08 ;  /* 0x00000001ff9e7431 */ /* 0x000fe200000001ff */
[----:B-1----:R-:W-:-:S07]  /*0160*/  MOV R73, UR4 ;  /* 0x0000000400497c02 */ /* 0x002fce0008000f00 */
.L_x_0:
[----:B------:R-:W2:Y:S02]  /*0170*/  LDCU.64 UR4, c[0x0][0x8b0] ;  /* 0x00011600ff0477ac */ /* 0x000ea40008000a00 */
[----:B--2---:R-:W-:-:S04]  /*0180*/  UISETP.NE.U32.AND UP0, UPT, UR4, URZ, UPT ;  /* 0x000000ff0400728c */ /* 0x004fc8000bf05070 */
[----:B------:R-:W-:-:S09]  /*0190*/  UISETP.NE.AND.EX UP0, UPT, UR5, URZ, UPT, UP0 ;  /* 0x000000ff0500728c */ /* 0x000fd2000bf05300 */
[----:B------:R-:W-:Y:S05]  /*01a0*/  BRA.U UP0, `(.L_x_2) ;  /* 0x0000000100287547 */ /* 0x000fea000b800000 */
[----:B------:R-:W2:Y:S02]  /*01b0*/  LDCU.64 UR4, c[0x0][0x8a8] ;  /* 0x00011500ff0477ac */ /* 0x000ea40008000a00 */
[----:B--2---:R-:W-:-:S04]  /*01c0*/  UISETP.NE.U32.AND UP0, UPT, UR4, URZ, UPT ;  /* 0x000000ff0400728c */ /* 0x004fc8000bf05070 */
[----:B------:R-:W-:-:S09]  /*01d0*/  UISETP.NE.AND.EX UP0, UPT, UR5, URZ, UPT, UP0 ;  /* 0x000000ff0500728c */ /* 0x000fd2000bf05300 */
[----:B------:R-:W-:Y:S05]  /*01e0*/  BRA.U !UP0, `(.L_x_3) ;  /* 0x0000000108107547 */ /* 0x000fea000b800000 */
[----:B------:R-:W2:Y:S01]  /*01f0*/  LDC.64 R70, c[0x0][0x8a8] ;  /* 0x00022a00ff467b82 */ /* 0x000ea20000000a00 */
[----:B------:R-:W2:Y:S02]  /*0200*/  LDCU.64 UR4, c[0x0][0x358] ;  /* 0x00006b00ff0477ac */ /* 0x000ea40008000a00 */
[----:B--2---:R2:W5:Y:S01]  /*0210*/  LDG.E R70, desc[UR4][R70.64] ;  /* 0x0000000446467981 */ /* 0x004562000c1e1900 */
[----:B------:R-:W-:Y:S05]  /*0220*/  BRA `(.L_x_2) ;  /* 0x0000000000087947 */ /* 0x000fea0003800000 */
.L_x_3:
[----:B------:R-:W2:Y:S02]  /*0230*/  LDCU UR4, c[0x0][0x8a0] ;  /* 0x00011400ff0477ac */ /* 0x000ea40008000800 */
[----:B--2---:R-:W-:Y:S02]  /*0240*/  MOV R70, UR4 ;  /* 0x0000000400467c02 */ /* 0x004fe40008000f00 */
.L_x_2:
[----:B------:R-:W-:Y:S01]  /*0250*/  IMAD.U32 R0, RZ, RZ, UR17 ;  /* 0x00000011ff007e24 */ /* 0x000fe2000f8e00ff */
[----:B------:R-:W-:Y:S04]  /*0260*/  BSSY.RECONVERGENT B0, `(.L_x_4) ;  /* 0x000000c000007945 */ /* 0x000fe80003800200 */
[C---:B------:R-:W-:Y:S02]  /*0270*/  ISETP.NE.OR P1, PT, R0.reuse, 0x1, !P3 ;  /* 0x000000010000780c */ /* 0x040fe40005f25670 */
[----:B------:R-:W-:-:S11]  /*0280*/  ISETP.NE.OR P0, PT, R0, 0x3, !P3 ;  /* 0x000000030000780c */ /* 0x000fd60005f05670 */
[----:B------:R-:W-:Y:S05]  /*0290*/  @P1 BRA `(.L_x_5) ;  /* 0x0000000000201947 */ /* 0x000fea0003800000 */
[----:B------:R-:W3:Y:S02]  /*02a0*/  LDCU.64 UR4, c[0x0][0x348] ;  /* 0x00006900ff0477ac */ /* 0x000ee40008000a00 */
[----:B---3--:R-:W-:Y:S02]  /*02b0*/  UIADD3 UR6, UP1, UPT, UR4, 0x80, URZ ;  /* 0x0000008004067890 */ /* 0x008fe4000ff3e0ff */
[----:B------:R-:W-:Y:S02]  /*02c0*/  UIADD3 UR4, UP0, UPT, UR4, 0x180, URZ ;  /* 0x0000018004047890 */ /* 0x000fe4000ff1e0ff */
[----:B------:R-:W-:Y:S02]  /*02d0*/  UIADD3.X UR7, UPT, UPT, URZ, UR5, URZ, UP1, !UPT ;  /* 0x00000005ff077290 */ /* 0x000fe40008ffe4ff */
[----:B------:R-:W-:-:S07]  /*02e0*/  UIADD3.X UR5, UPT, UPT, URZ, UR5, URZ, UP0, !UPT ;  /* 0x00000005ff057290 */ /* 0x000fce00087fe4ff */
[----:B------:R3:W-:Y:S02]  /*02f0*/  UTMACCTL.PF [UR6] ;  /* 0x00000000060079b9 */ /* 0x0007e40008040000 */
[----:B------:R3:W-:Y:S02]  /*0300*/  UTMACCTL.PF [UR4] ;  /* 0x00000000040079b9 */ /* 0x0007e40008040000 */
[----:B---3--:R-:W-:Y:S01]  /*0310*/  NOP ;  /* 0x0000000000007918 */ /* 0x008fe20000000000 */
.L_x_5:
[----:B------:R-:W-:Y:S05]  /*0320*/  BSYNC.RECONVERGENT B0 ;  /* 0x0000000000007941 */ /* 0x000fea0003800200 */
.L_x_4:
[----:B------:R-:W-:Y:S04]  /*0330*/  BSSY.RECONVERGENT B0, `(.L_x_6) ;  /* 0x000000a000007945 */ /* 0x000fe80003800200 */
        /* <DEDUP_REMOVED lines=9> */
.L_x_7:
[----:B------:R-:W-:Y:S05]  /*03d0*/  BSYNC.RECONVERGENT B0 ;  /* 0x0000000000007941 */ /* 0x000fea0003800200 */
.L_x_6:
[----:B------:R-:W3:Y:S01]  /*03e0*/  LDCU.64 UR4, c[0x0][0x888] ;  /* 0x00011100ff0477ac */ /* 0x000ee20008000a00 */
[----:B------:R-:W-:Y:S02]  /*03f0*/  UISETP.EQ.U32.AND UP1, UPT, UR8, URZ, UPT ;  /* 0x000000ff0800728c */ /* 0x000fe4000bf22070 */
[----:B------:R-:W-:Y:S02]  /*0400*/  UPLOP3.LUT UP3, UPT, UPT, UPT, UPT, 0x80, 0x8 ;  /* 0x000000000008789c */ /* 0x000fe40003f6f070 */
[----:B---3--:R-:W-:-:S04]  /*0410*/  UISETP.NE.U32.AND UP0, UPT, UR4, URZ, UPT ;  /* 0x000000ff0400728c */ /* 0x008fc8000bf05070 */
[----:B------:R-:W-:-:S04]  /*0420*/  UISETP.NE.AND.EX UP0, UPT, UR5, URZ, UPT, UP0 ;  /* 0x000000ff0500728c */ /* 0x000fc8000bf05300 */
[----:B------:R-:W-:-:S04]  /*0430*/  UISETP.EQ.OR.EX UP2, UPT, UR9, URZ, !UP0, UP1 ;  /* 0x000000ff0900728c */ /* 0x000fc8000c742710 */
[----:B------:R-:W-:-:S06]  /*0440*/  UP2UR UR4, UPR, URZ, 0x4 ;  /* 0x00000004ff047883 */ /* 0x000fcc0008000000 */
[----:B------:R-:W-:Y:S01]  /*0450*/  MOV R161, UR4 ;  /* 0x0000000400a17c02 */ /* 0x000fe20008000f00 */
[----:B------:R-:W-:Y:S06]  /*0460*/  BRA.U !UP2, `(.L_x_8) ;  /* 0x000000010a207547 */ /* 0x000fec000b800000 */
[----:B------:R-:W-:Y:S01]  /*0470*/  UISETP.NE.U32.AND UP1, UPT, UR8, URZ, UPT ;  /* 0x000000ff0800728c */ /* 0x000fe2000bf25070 */
[----:B-----5:R-:W-:Y:S01]  /*0480*/  FSETP.NEU.AND P0, PT, R73, RZ, PT ;  /* 0x000000ff4900720b */ /* 0x020fe20003f0d000 */
[----:B------:R-:W-:Y:S02]  /*0490*/  USEL UR4, URZ, 0xffffffff, UP0 ;  /* 0xffffffffff047887 */ /* 0x000fe40008000000 */
[----:B------:R-:W-:-:S10]  /*04a0*/  UISETP.NE.AND.EX UP1, UPT, UR9, URZ, UPT, UP1 ;  /* 0x000000ff0900728c */ /* 0x000fd4000bf25310 */
[----:B------:R-:W-:Y:S01]  /*04b0*/  VOTEU.ANY UP0, P0 ;  /* 0x0000000000ff7886 */ /* 0x000fe20000000100 */
[----:B------:R-:W-:-:S04]  /*04c0*/  @!UP1 USEL UR4, URZ, 0xffffffff, UP0 ;  /* 0xffffffffff049887 */ /* 0x000fc80008000000 */
[----:B------:R-:W-:-:S04]  /*04d0*/  ULOP3.LUT UR4, UR4, 0x1, URZ, 0xc0, !UPT ;  /* 0x0000000104047892 */ /* 0x000fc8000f8ec0ff */
[----:B------:R-:W-:-:S11]  /*04e0*/  UISETP.NE.U32.AND UP3, UPT, UR4, 0x1, UPT ;  /* 0x000000010400788c */ /* 0x000fd6000bf65070 */
.L_x_8:
[----:B-1----:R-:W1:Y:S01]  /*04f0*/  SHFL.IDX PT, R2, R159, RZ, 0x1f ;  /* 0x00001fff9f027589 */ /* 0x002e6200000e0000 */
[----:B------:R-:W-:-:S04]  /*0500*/  UISETP.NE.AND UP0, UPT, UR17, 0x2, UPT ;  /* 0x000000021100788c */ /* 0x000fc8000bf05270 */
[----:B------:R-:W-:Y:S01]  /*0510*/  USEL UR37, URZ, 0x1, UP0 ;  /* 0x00000001ff257887 */ /* 0x000fe20008000000 */
[----:B-1----:R-:W-:-:S13]  /*0520*/  ISETP.NE.AND P0, PT, R2, RZ, PT ;  /* 0x000000ff0200720c */ /* 0x002fda0003f05270 */
[----:B------:R-:W-:Y:S05]  /*0530*/  @P0 BRA `(.L_x_9) ;  /* 0x0000000000680947 */ /* 0x000fea0003800000 */
[----:B------:R-:W1:Y:S01]  /*0540*/  S2UR UR4, SR_CgaCtaId ;  /* 0x00000000000479c3 */ /* 0x000e620000008800 */
[----:B------:R-:W-:Y:S01]  /*0550*/  UMOV UR5, 0x400 ;  /* 0x0000040000057882 */ /* 0x000fe20000000000 */
[----:B------:R-:W-:Y:S01]  /*0560*/  UMOV UR8, 0x1 ;  /* 0x0000000100087882 */ /* 0x000fe20000000000 */
[----:B------:R-:W-:Y:S01]  /*0570*/  UMOV UR6, 0x8 ;  /* 0x0000000800067882 */ /* 0x000fe20000000000 */
[----:B------:R-:W-:-:S04]  /*0580*/  UIADD3 UR8, UPT, UPT, -UR8, 0x100000, URZ ;  /* 0x0010000008087890 */ /* 0x000fc8000fffe1ff */
[----:B------:R-:W-:Y:S02]  /*0590*/  USHF.L.U32 UR9, UR8, 0xb, URZ ;  /* 0x0000000b08097899 */ /* 0x000fe400080006ff */
[----:B------:R-:W-:Y:S02]  /*05a0*/  USHF.L.U32 UR8, UR8, 0x1, URZ ;  /* 0x0000000108087899 */ /* 0x000fe400080006ff */
[----:B------:R-:W-:-:S04]  /*05b0*/  UIADD3 UR6, UPT, UPT, -UR6, 0x100000, URZ ;  /* 0x0010000006067890 */ /* 0x000fc8000fffe1ff */
[----:B------:R-:W-:Y:S02]  /*05c0*/  USHF.L.U32 UR7, UR6, 0xb, URZ ;  /* 0x0000000b06077899 */ /* 0x000fe400080006ff */
[----:B------:R-:W-:Y:S01]  /*05d0*/  USHF.L.U32 UR6, UR6, 0x1, URZ ;  /* 0x0000000106067899 */ /* 0x000fe200080006ff */
[----:B------:R-:W-:Y:S01]  /*05e0*/  ELECT P0, URZ, PT ;  /* 0x0000000000ff782f */ /* 0x000fe20003800000 */
[----:B-1----:R-:W-:Y:S01]  /*05f0*/  ULEA UR4, UR4, UR5, 0x18 ;  /* 0x0000000504047291 */ /* 0x002fe2000f8ec0ff */
[----:B------:R-:W1:Y:S11]  /*0600*/  FENCE.VIEW.ASYNC.S ;  /* 0x00000000000073c6 */ /* 0x000e760000000000 */
[----:B-1----:R1:W3:Y:S01]  /*0610*/  SYNCS.EXCH.64 URZ, [UR4], UR8 ;  /* 0x0000000804ff75b2 */ /* 0x0022e20008000100 */
[----:B------:R1:W4:Y:S01]  /*0620*/  SYNCS.EXCH.64 URZ, [UR4+0x30], UR6 ;  /* 0x0000300604ff75b2 */ /* 0x0003220008000100 */
[----:B------:R1:W1:Y:S01]  /*0630*/  SYNCS.EXCH.64 URZ, [UR4+0x8], UR8 ;  /* 0x0000080804ff75b2 */ /* 0x0002620008000100 */
        /* <DEDUP_REMOVED lines=9> */
[----:B------:R-:W-:Y:S01]  /*06d0*/  NOP ;  /* 0x0000000000007918 */ /* 0x000fe20000000000 */
.L_x_9:
[----:B------:R-:W2:Y:S01]  /*06e0*/  SHFL.IDX PT, R2, R159, RZ, 0x1f ;  /* 0x00001fff9f027589 */ /* 0x000ea200000e0000 */
[----:B------:R-:W-:Y:S01]  /*06f0*/  NOP ;  /* 0x0000000000007918 */ /* 0x000fe20000000000 */
[----:B--2---:R-:W-:-:S13]  /*0700*/  ISETP.NE.AND P0, PT, R2, 0x1, PT ;  /* 0x000000010200780c */ /* 0x004fda0003f05270 */
[----:B------:R-:W-:Y:S05]  /*0710*/  @P0 BRA `(.L_x_10) ;  /* 0x0000000000480947 */ /* 0x000fea0003800000 */
[----:B-1----:R-:W1:Y:S01]  /*0720*/  S2UR UR4, SR_CgaCtaId ;  /* 0x00000000000479c3 */ /* 0x002e620000008800 */
        /* <DEDUP_REMOVED lines=12> */
[----:B-1----:R2:W1:Y:S01]  /*07f0*/  SYNCS.EXCH.64 URZ, [UR4+0x60], UR8 ;  /* 0x0000600804ff75b2 */ /* 0x0024620008000100 */
[----:B------:R2:W1:Y:S01]  /*0800*/  SYNCS.EXCH.64 URZ, [UR4+0x70], UR6 ;  /* 0x0000700604ff75b2 */ /* 0x0004620008000100 */
[----:B------:R2:W1:Y:S01]  /*0810*/  SYNCS.EXCH.64 URZ, [UR4+0x68], UR8 ;  /* 0x0000680804ff75b2 */ /* 0x0004620008000100 */
[----:B------:R2:W1:Y:S02]  /*0820*/  SYNCS.EXCH.64 URZ, [UR4+0x78], UR6 ;  /* 0x0000780604ff75b2 */ /* 0x0004640008000100 */
[----:B--2---:R-:W-:Y:S01]  /*0830*/  NOP ;  /* 0x0000000000007918 */ /* 0x004fe20000000000 */
.L_x_10:
[----:B------:R-:W2:Y:S01]  /*0840*/  SHFL.IDX PT, R2, R159, RZ, 0x1f ;  /* 0x00001fff9f027589 */ /* 0x000ea200000e0000 */
[----:B------:R-:W-:Y:S01]  /*0850*/  NOP ;  /* 0x0000000000007918 */ /* 0x000fe20000000000 */
[----:B--2---:R-:W-:-:S13]  /*0860*/  ISETP.NE.AND P0, PT, R2, 0x3, PT ;  /* 0x000000030200780c */ /* 0x004fda0003f05270 */
[----:B------:R-:W-:Y:S05]  /*0870*/  @P0 BRA `(.L_x_11) ;  /* 0x0000000000300947 */ /* 0x000fea0003800000 */
[----:B-1----:R-:W1:Y:S01]  /*0880*/  S2UR UR6, SR_CgaCtaId ;  /* 0x00000000000679c3 */ /* 0x002e620000008800 */
[----:B------:R-:W-:Y:S01]  /*0890*/  UMOV UR4, 0x400 ;  /* 0x0000040000047882 */ /* 0x000fe20000000000 */
[----:B------:R-:W-:Y:S01]  /*08a0*/  UMOV UR5, 0x20 ;  /* 0x0000002000057882 */ /* 0x000fe20000000000 */
[----:B------:R-:W-:Y:S01]  /*08b0*/  ELECT P0, URZ, PT ;  /* 0x0000000000ff782f */ /* 0x000fe20003800000 */
[----:B-1----:R-:W-:Y:S02]  /*08c0*/  ULEA UR6, UR6, UR4, 0x18 ;  /* 0x0000000406067291 */ /* 0x002fe4000f8ec0ff */
[----:B------:R-:W-:-:S04]  /*08d0*/  UIADD3 UR4, UPT, UPT, -UR5, 0x100000, URZ ;  /* 0x0010000005047890 */ /* 0x000fc8000fffe1ff */
[----:B------:R-:W-:Y:S02]  /*08e0*/  USHF.L.U32 UR5, UR4, 0xb, URZ ;  /* 0x0000000b04057899 */ /* 0x000fe400080006ff */
[----:B------:R-:W-:Y:S01]  /*08f0*/  USHF.L.U32 UR4, UR4, 0x1, URZ ;  /* 0x0000000104047899 */ /* 0x000fe200080006ff */
[----:B------:R-:W1:Y:S11]  /*0900*/  FENCE.VIEW.ASYNC.S ;  /* 0x00000000000073c6 */ /* 0x000e760000000000 */
[----:B-1----:R2:W1:Y:S01]  /*0910*/  SYNCS.EXCH.64 URZ, [UR6+0x80], UR4 ;  /* 0x0000800406ff75b2 */ /* 0x0024620008000100 */
[----:B------:R2:W1:Y:S02]  /*0920*/  SYNCS.EXCH.64 URZ, [UR6+0x88], UR4 ;  /* 0x0000880406ff75b2 */ /* 0x0004640008000100 */
[----:B--2---:R-:W-:Y:S01]  /*0930*/  NOP ;  /* 0x0000000000007918 */ /* 0x004fe20000000000 */
.L_x_11:
[----:B------:R-:W2:Y:S01]  /*0940*/  SHFL.IDX PT, R2, R159, RZ, 0x1f ;  /* 0x00001fff9f027589 */ /* 0x000ea200000e0000 */
[----:B------:R-:W-:Y:S01]  /*0950*/  NOP ;  /* 0x0000000000007918 */ /* 0x000fe20000000000 */
[----:B--2---:R-:W-:-:S13]  /*0960*/  ISETP.NE.AND P0, PT, R2, 0x4, PT ;  /* 0x000000040200780c */ /* 0x004fda0003f05270 */
[----:B------:R-:W-:Y:S05]  /*0970*/  @P0 BRA `(.L_x_12) ;  /* 0x00000000004c0947 */ /* 0x000fea0003800000 */
[----:B-1----:R-:W1:Y:S01]  /*0980*/  S2UR UR6, SR_CgaCtaId ;  /* 0x00000000000679c3 */ /* 0x002e620000008800 */
[----:B------:R-:W-:Y:S01]  /*0990*/  UMOV UR4, 0x720 ;  /* 0x0000072000047882 */ /* 0x000fe20000000000 */
[----:B------:R-:W-:Y:S01]  /*09a0*/  UMOV UR5, 0x400 ;  /* 0x0000040000057882 */ /* 0x000fe20000000000 */
[----:B------:R-:W-:Y:S01]  /*09b0*/  USEL UR4, UR4, 0x620, UP3 ;  /* 0x0000062004047887 */ /* 0x000fe20009800000 */
[----:B------:R-:W-:Y:S01]  /*09c0*/  UMOV UR8, 0x1 ;  /* 0x0000000100087882 */ /* 0x000fe20000000000 */
[----:B------:R-:W-:Y:S01]  /*09d0*/  ELECT P0, URZ, PT ;  /* 0x0000000000ff782f */ /* 0x000fe20003800000 */
[----:B------:R-:W-:-:S04]  /*09e0*/  UIADD3 UR8, UPT, UPT, -UR8, 0x100000, URZ ;  /* 0x0010000008087890 */ /* 0x000fc8000fffe1ff */
[----:B------:R-:W-:Y:S02]  /*09f0*/  USHF.L.U32 UR9, UR8, 0xb, URZ ;  /* 0x0000000b08097899 */ /* 0x000fe400080006ff */
[----:B------:R-:W-:Y:S02]  /*0a00*/  USHF.L.U32 UR8, UR8, 0x1, URZ ;  /* 0x0000000108087899 */ /* 0x000fe400080006ff */
[----:B-1----:R-:W-:Y:S02]  /*0a10*/  ULEA UR6, UR6, UR5, 0x18 ;  /* 0x0000000506067291 */ /* 0x002fe4000f8ec0ff */
[----:B------:R-:W-:-:S04]  /*0a20*/  UIADD3 UR4, UPT, UPT, -UR4, 0x100000, URZ ;  /* 0x0010000004047890 */ /* 0x000fc8000fffe1ff */
[----:B------:R-:W-:Y:S02]  /*0a30*/  USHF.L.U32 UR5, UR4, 0xb, URZ ;  /* 0x0000000b04057899 */ /* 0x000fe400080006ff */
[----:B------:R-:W-:Y:S01]  /*0a40*/  USHF.L.U32 UR4, UR4, 0x1, URZ ;  /* 0x0000000104047899 */ /* 0x000fe200080006ff */
[----:B------:R-:W1:Y:S03]  /*0a50*/  FENCE.VIEW.ASYNC.S ;  /* 0x00000000000073c6 */ /* 0x000e660000000000 */
[----:B-1----:R2:W1:Y:S08]  /*0a60*/  SYNCS.EXCH.64 URZ, [UR6+0x90], UR8 ;  /* 0x0000900806ff75b2 */ /* 0x0024700008000100 */
[----:B------:R2:W1:Y:S01]  /*0a70*/  SYNCS.EXCH.64 URZ, [UR6+0xa0], UR4 ;  /* 0x0000a00406ff75b2 */ /* 0x0004620008000100 */
[----:B------:R2:W1:Y:S01]  /*0a80*/  SYNCS.EXCH.64 URZ, [UR6+0x98], UR8 ;  /* 0x0000980806ff75b2 */ /* 0x0004620008000100 */
[----:B------:R2:W1:Y:S02]  /*0a90*/  SYNCS.EXCH.64 URZ, [UR6+0xa8], UR4 ;  /* 0x0000a80406ff75b2 */ /* 0x0004640008000100 */
[----:B--2---:R-:W-:Y:S01]  /*0aa0*/  NOP ;  /* 0x0000000000007918 */ /* 0x004fe20000000000 */
.L_x_12:
        /* <DEDUP_REMOVED lines=20> */
[----:B------:R2:W1:Y:S01]  /*0bf0*/  SYNCS.EXCH.64 URZ, [UR4+0xd8], UR6 ;  /* 0x0000d80604ff75b2 */ /* 0x0004620008000100 */
[----:B------:R2:W1:Y:S01]  /*0c00*/  SYNCS.EXCH.64 URZ, [UR4+0xc0], UR8 ;  /* 0x0000c00804ff75b2 */ /* 0x0004620008000100 */
[----:B------:R2:W1:Y:S01]  /*0c10*/  SYNCS.EXCH.64 URZ, [UR4+0xe0], UR6 ;  /* 0x0000e00604ff75b2 */ /* 0x0004620008000100 */
[----:B------:R2:W1:Y:S01]  /*0c20*/  SYNCS.EXCH.64 URZ, [UR4+0xc8], UR8 ;  /* 0x0000c80804ff75b2 */ /* 0x0004620008000100 */
[----:B------:R2:W1:Y:S02]  /*0c30*/  SYNCS.EXCH.64 URZ, [UR4+0xe8], UR6 ;  /* 0x0000e80604ff75b2 */ /* 0x0004640008000100 */
[----:B--2---:R-:W-:Y:S01]  /*0c40*/  NOP ;  /* 0x0000000000007918 */ /* 0x004fe20000000000 */
.L_x_13:
[----:B------:R-:W2:Y:S01]  /*0c50*/  SHFL.IDX PT, R2, R159, RZ, 0x1f ;  /* 0x00001fff9f027589 */ /* 0x000ea200000e0000 */
[----:B------:R-:W1:Y:S01]  /*0c60*/  S2UR UR45, SR_CgaCtaId ;  /* 0x00000000002d79c3 */ /* 0x000e620000008800 */
[----:B------:R-:W-:Y:S01]  /*0c70*/  NOP ;  /* 0x0000000000007918 */ /* 0x000fe20000000000 */
[----:B--2---:R-:W-:-:S13]  /*0c80*/  ISETP.NE.AND P0, PT, R2, 0x3, PT ;  /* 0x000000030200780c */ /* 0x004fda0003f05270 */
[----:B-1----:R-:W-:Y:S05]  /*0c90*/  @P0 BRA `(.L_x_14) ;  /* 0x0000000000340947 */ /* 0x002fea0003800000 */
[----:B------:R-:W-:Y:S01]  /*0ca0*/  UMOV UR4, 0x400 ;  /* 0x0000040000047882 */ /* 0x000fe20000000000 */
[----:B------:R-:W-:Y:S01]  /*0cb0*/  UMOV UR6, 0x20 ;  /* 0x0000002000067882 */ /* 0x000fe20000000000 */
[----:B------:R-:W-:Y:S02]  /*0cc0*/  ULEA UR4, UR45, UR4, 0x18 ;  /* 0x000000042d047291 */ /* 0x000fe4000f8ec0ff */
[----:B------:R-:W-:-:S04]  /*0cd0*/  UIADD3 UR6, UPT, UPT, -UR6, 0x100000, URZ ;  /* 0x0010000006067890 */ /* 0x000fc8000fffe1ff */
[----:B------:R-:W-:Y:S02]  /*0ce0*/  USHF.L.U32 UR7, UR6, 0xb, URZ ;  /* 0x0000000b06077899 */ /* 0x000fe400080006ff */
[----:B------:R-:W-:Y:S01]  /*0cf0*/  USHF.L.U32 UR6, UR6, 0x1, URZ ;  /* 0x0000000106067899 */ /* 0x000fe200080006ff */
[----:B------:R-:W-:Y:S01]  /*0d00*/  ELECT P0, URZ, PT ;  /* 0x0000000000ff782f */ /* 0x000fe20003800000 */
[----:B------:R-:W1:Y:S10]  /*0d10*/  FENCE.VIEW.ASYNC.S ;  /* 0x00000000000073c6 */ /* 0x000e740000000000 */
[----:B-1----:R1:W2:Y:S01]  /*0d20*/  SYNCS.EXCH.64 URZ, [UR4+0xf0], UR6 ;  /* 0x0000f00604ff75b2 */ /* 0x0022a20008000100 */
[----:B------:R1:W1:Y:S01]  /*0d30*/  SYNCS.EXCH.64 URZ, [UR4+0x100], UR6 ;  /* 0x0001000604ff75b2 */ /* 0x0002620008000100 */
[----:B------:R1:W1:Y:S01]  /*0d40*/  SYNCS.EXCH.64 URZ, [UR4+0xf8], UR6 ;  /* 0x0000f80604ff75b2 */ /* 0x0002620008000100 */
[----:B------:R1:W1:Y:S01]  /*0d50*/  SYNCS.EXCH.64 URZ, [UR4+0x108], UR6 ;  /* 0x0001080604ff75b2 */ /* 0x0002620008000100 */
[----:B------:R-:W-:Y:S01]  /*0d60*/  NOP ;  /* 0x0000000000007918 */ /* 0x000fe20000000000 */
.L_x_14:
[----:B-1----:R-:W1:Y:S01]  /*0d70*/  LDCU UR4, c[0x0][0x36c] ;  /* 0x00006d80ff0477ac */ /* 0x002e620008000800 */
[----:B------:R-:W-:Y:S01]  /*0d80*/  ISETP.NE.OR P3, PT, R0, 0x2, !P3 ;  /* 0x000000020000780c */ /* 0x000fe20005f65670 */
[----:B------:R-:W-:Y:S01]  /*0d90*/  NOP ;  /* 0x0000000000007918 */ /* 0x000fe20000000000 */
[----:B------:R-:W-:Y:S01]  /*0da0*/  LOP3.LUT R0, R170, 0x1f, RZ, 0xc0, !PT ;  /* 0x0000001faa007812 */ /* 0x000fe200078ec0ff */
[----:B------:R-:W-:Y:S02]  /*0db0*/  UISETP.NE.AND UP4, UPT, UR17, URZ, UPT ;  /* 0x000000ff1100728c */ /* 0x000fe4000bf85270 */
[----:B-1----:R-:W-:-:S09]  /*0dc0*/  UISETP.EQ.U32.AND UP5, UPT, UR4, 0x1, UPT ;  /* 0x000000010400788c */ /* 0x002fd2000bfa2070 */
[----:B------:R-:W-:Y:S05]  /*0dd0*/  BRA.U !UP5, `(.L_x_15) ;  /* 0x000000010d087547 */ /* 0x000fea000b800000 */
[----:B--234-:R-:W-:Y:S01]  /*0de0*/  UCGABAR_ARV ;  /* 0x00000000000079c7 */ /* 0x01cfe20008000000 */
[----:B------:R-:W-:Y:S05]  /*0df0*/  BRA `(.L_x_16) ;  /* 0x0000000000047947 */ /* 0x000fea0003800000 */
.L_x_15:
[----:B--234-:R-:W-:Y:S01]  /*0e00*/  NOP ;  /* 0x0000000000007918 */ /* 0x01cfe20000000000 */
.L_x_16:
[----:B------:R-:W1:Y:S01]  /*0e10*/  S2UR UR7, SR_CTAID.X ;  /* 0x00000000000779c3 */ /* 0x000e620000002500 */
[----:B------:R-:W-:-:S05]  /*0e20*/  CS2R.32 R160, SR_CgaSize ;  /* 0x0000000000a07805 */ /* 0x000fca0000008a00 */
[----:B------:R-:W-:-:S05]  /*0e30*/  IMAD R160, R160, -0xa0, RZ ;  /* 0xffffff60a0a07824 */ /* 0x000fca00078e02ff */
[----:B------:R-:W-:-:S14]  /*0e40*/  R2UR UR5, R160 ;  /* 0x00000000a00572ca */ /* 0x000fdc00000e0000 */
[----:B------:R-:W2:Y:S01]  /*0e50*/  LDCU UR5, c[0x0][UR5+0x2b0] ;  /* 0x00005600050577ac */ /* 0x000ea20008000800 */
[----:B------:R-:W-:-:S05]  /*0e60*/  CS2R.32 R160, SR_CgaSize ;  /* 0x0000000000a07805 */ /* 0x000fca0000008a00 */
[----:B------:R-:W-:-:S05]  /*0e70*/  IMAD R160, R160, -0xa0, RZ ;  /* 0xffffff60a0a07824 */ /* 0x000fca00078e02ff */
[----:B------:R-:W-:-:S14]  /*0e80*/  R2UR UR4, R160 ;  /* 0x00000000a00472ca */ /* 0x000fdc00000e0000 */
[----:B------:R-:W3:Y:S01]  /*0e90*/  LDCU UR4, c[0x0][UR4+0x2b4] ;  /* 0x00005680040477ac */ /* 0x000ee20008000800 */
[----:B------:R-:W4:Y:S01]  /*0ea0*/  S2UR UR8, SR_CTAID.Y ;  /* 0x00000000000879c3 */ /* 0x000f220000002600 */
[----:B------:R-:W-:-:S05]  /*0eb0*/  CS2R.32 R160, SR_CgaSize ;  /* 0x0000000000a07805 */ /* 0x000fca0000008a00 */
[----:B------:R-:W-:-:S05]  /*0ec0*/  IMAD R160, R160, -0xa0, RZ ;  /* 0xffffff60a0a07824 */ /* 0x000fca00078e02ff */
[----:B------:R-:W-:-:S14]  /*0ed0*/  R2UR UR9, R160 ;  /* 0x00000000a00972ca */ /* 0x000fdc00000e0000 */
[----:B------:R-:W3:Y:S01]  /*0ee0*/  LDCU UR9, c[0x0][UR9+0x2a0] ;  /* 0x00005400090977ac */ /* 0x000ee20008000800 */
[----:B------:R-:W3:Y:S01]  /*0ef0*/  LDCU UR21, c[0x0][0xb24] ;  /* 0x00016480ff1577ac */ /* 0x000ee20008000800 */
[----:B------:R-:W1:Y:S01]  /*0f00*/  S2UR UR36, SR_CTAID.Z ;  /* 0x00000000002479c3 */ /* 0x000e620000002700 */
[----:B------:R-:W-:-:S05]  /*0f10*/  CS2R.32 R160, SR_CgaSize ;  /* 0x0000000000a07805 */ /* 0x000fca0000008a00 */
[----:B------:R-:W-:-:S05]  /*0f20*/  IMAD R160, R160, -0xa0, RZ ;  /* 0xffffff60a0a07824 */ /* 0x000fca00078e02ff */
[----:B------:R-:W-:-:S14]  /*0f30*/  R2UR UR63, R160 ;  /* 0x00000000a03f72ca */ /* 0x000fdc00000e0000 */
[----:B------:R-:W3:Y:S01]  /*0f40*/  LDCU UR63, c[0x0][UR63+0x2a4] ;  /* 0x000054803f3f77ac */ /* 0x000ee20008000800 */
[----:B------:R-:W3:Y:S01]  /*0f50*/  LDCU UR42, c[0x0][0xb24] ;  /* 0x00016480ff2a77ac */ /* 0x000ee20008000800 */
[----:B-1----:R-:W-:Y:S01]  /*0f60*/  I2FP.F32.U32 R3, UR7 ;  /* 0x0000000700037c45 */ /* 0x002fe20008201000 */
[----:B------:R-:W1:Y:S04]  /*0f70*/  LDCU UR28, c[0x0][0xb30] ;  /* 0x00016600ff1c77ac */ /* 0x000e680008000800 */
[----:B--2---:R-:W-:Y:S01]  /*0f80*/  FMUL R3, R3, UR5 ;  /* 0x0000000503037c20 */ /* 0x004fe20008400000 */
[----:B------:R-:W-:Y:S01]  /*0f90*/  USHF.L.U32 UR26, UR45, 0xb, URZ ;  /* 0x0000000b2d1a7899 */ /* 0x000fe200080006ff */
[----:B----4-:R-:W-:Y:S01]  /*0fa0*/  I2FP.F32.U32 R2, UR8 ;  /* 0x0000000800027c45 */ /* 0x010fe20008201000 */
[----:B---3--:R-:W-:-:S03]  /*0fb0*/  UISETP.GE.AND UP2, UPT, UR21, 0x1, UPT ;  /* 0x000000011500788c */ /* 0x008fc6000bf46270 */
[----:B------:R-:W2:Y:S01]  /*0fc0*/  F2I.U32.TRUNC.NTZ R3, R3 ;  /* 0x0000000300037305 */ /* 0x000ea2000020f000 */
[----:B------:R-:W-:Y:S01]  /*0fd0*/  UMOV UR16, UR7 ;  /* 0x0000000700107c82 */ /* 0x000fe20008000000 */
[----:B------:R-:W-:Y:S01]  /*0fe0*/  FMUL R2, R2, UR4 ;  /* 0x0000000402027c20 */ /* 0x000fe20008400000 */
[----:B------:R-:W-:-:S05]  /*0ff0*/  UMOV UR20, UR8 ;  /* 0x0000000800147c82 */ /* 0x000fca0008000000 */
[----:B------:R-:W3:Y:S01]  /*1000*/  F2I.U32.TRUNC.NTZ R2, R2 ;  /* 0x0000000200027305 */ /* 0x000ee2000020f000 */
[----:B--2---:R-:W-:Y:S02]  /*1010*/  R2UR UR4, R3 ;  /* 0x00000000030472ca */ /* 0x004fe400000e0000 */
[----:B---3--:R-:W-:Y:S02]  /*1020*/  R2UR UR6, R2 ;  /* 0x00000000020672ca */ /* 0x008fe400000e0000 */
[----:B------:R-:W-:-:S09]  /*1030*/  PRMT R2, RZ, 0x7610, R2 ;  /* 0x00007610ff027816 */ /* 0x000fd20000000002 */
[----:B------:R-:W-:-:S04]  /*1040*/  UIADD3 UR5, UPT, UPT, -UR4, URZ, URZ ;  /* 0x000000ff04057290 */ /* 0x000fc8000fffe1ff */
[----:B------:R-:W-:Y:S02]  /*1050*/  UIMAD UR5, UR9, UR5, UR7 ;  /* 0x00000005090572a4 */ /* 0x000fe4000f8e0207 */
[----:B------:R-:W-:-:S04]  /*1060*/  UIADD3 UR4, UPT, UPT, -UR6, URZ, URZ ;  /* 0x000000ff06047290 */ /* 0x000fc8000fffe1ff */
[----:B------:R-:W-:Y:S01]  /*1070*/  IMAD.U32 R160, RZ, RZ, UR5 ;  /* 0x00000005ffa07e24 */ /* 0x000fe2000f8e00ff */
[----:B------:R-:W-:Y:S01]  /*1080*/  UIMAD UR63, UR63, UR4, UR8 ;  /* 0x000000043f3f72a4 */ /* 0x000fe2000f8e0208 */
[----:B-1----:R-:W-:Y:S11]  /*1090*/  BRA.U UP4, `(.L_x_17) ;  /* 0x00000001047c7547 */ /* 0x002ff6000b800000 */
[----:B------:R-:W-:Y:S01]  /*10a0*/  UISETP.NE.AND UP0, UPT, UR63, 0x1, UPT ;  /* 0x000000013f00788c */ /* 0x000fe2000bf05270 */
[----:B------:R-:W-:Y:S01]  /*10b0*/  R2UR UR8, R160 ;  /* 0x00000000a00872ca */ /* 0x000fe200000e0000 */
[----:B------:R-:W-:Y:S02]  /*10c0*/  UISETP.NE.AND UP1, UPT, UR63, 0x2, UPT ;  /* 0x000000023f00788c */ /* 0x000fe4000bf25270 */
[----:B------:R-:W-:Y:S02]  /*10d0*/  USEL UR5, URZ, 0x2, UP0 ;  /* 0x00000002ff057887 */ /* 0x000fe40008000000 */
[----:B------:R-:W-:Y:S02]  /*10e0*/  UISETP.NE.AND UP0, UPT, UR63, 0x3, UPT ;  /* 0x000000033f00788c */ /* 0x000fe4000bf05270 */
[----:B------:R-:W-:Y:S02]  /*10f0*/  USEL UR4, URZ, 0x4, UP1 ;  /* 0x00000004ff047887 */ /* 0x000fe40008800000 */
[----:B------:R-:W-:-:S02]  /*1100*/  UISETP.NE.AND UP1, UPT, UR63, 0x4, UPT ;  /* 0x000000043f00788c */ /* 0x000fc4000bf25270 */
[----:B------:R-:W-:Y:S02]  /*1110*/  USEL UR7, URZ, 0x8, UP0 ;  /* 0x00000008ff077887 */ /* 0x000fe40008000000 */
[----:B------:R-:W-:Y:S02]  /*1120*/  UISETP.NE.AND UP0, UPT, UR63, 0x5, UPT ;  /* 0x000000053f00788c */ /* 0x000fe4000bf05270 */
[----:B------:R-:W-:Y:S02]  /*1130*/  USEL UR6, URZ, 0x10, UP1 ;  /* 0x00000010ff067887 */ /* 0x000fe40008800000 */
[----:B------:R-:W-:Y:S02]  /*1140*/  UISETP.NE.AND UP1, UPT, UR63, 0x6, UPT ;  /* 0x000000063f00788c */ /* 0x000fe4000bf25270 */
[----:B------:R-:W-:Y:S02]  /*1150*/  USEL UR11, URZ, 0x20, UP0 ;  /* 0x00000020ff0b7887 */ /* 0x000fe40008000000 */
[----:B------:R-:W-:-:S02]  /*1160*/  UISETP.NE.AND UP0, UPT, UR63, 0x7, UPT ;  /* 0x000000073f00788c */ /* 0x000fc4000bf05270 */
[----:B------:R-:W-:Y:S02]  /*1170*/  USEL UR12, URZ, 0x40, UP1 ;  /* 0x00000040ff0c7887 */ /* 0x000fe40008800000 */
[----:B------:R-:W-:Y:S02]  /*1180*/  UISETP.NE.AND UP1, UPT, UR63, URZ, UPT ;  /* 0x000000ff3f00728c */ /* 0x000fe4000bf25270 */
[----:B------:R-:W-:Y:S02]  /*1190*/  USEL UR13, URZ, 0x80, UP0 ;  /* 0x00000080ff0d7887 */ /* 0x000fe40008000000 */
[----:B------:R-:W-:Y:S02]  /*11a0*/  UISETP.NE.AND UP0, UPT, UR8, URZ, UPT ;  /* 0x000000ff0800728c */ /* 0x000fe4000bf05270 */
[----:B------:R-:W-:Y:S02]  /*11b0*/  UISETP.EQ.OR UP1, UPT, UR8, URZ, !UP1 ;  /* 0x000000ff0800728c */ /* 0x000fe4000cf22670 */
[----:B------:R-:W-:-:S02]  /*11c0*/  USEL UR9, UR5, 0x2, UP0 ;  /* 0x0000000205097887 */ /* 0x000fc40008000000 */
[----:B------:R-:W-:Y:S02]  /*11d0*/  USEL UR4, UR4, 0x4, UP0 ;  /* 0x0000000404047887 */ /* 0x000fe40008000000 */
[----:B------:R-:W-:Y:S02]  /*11e0*/  USEL UR5, URZ, 0x1, !UP1 ;  /* 0x00000001ff057887 */ /* 0x000fe4000c800000 */
[----:B------:R-:W-:Y:S02]  /*11f0*/  USEL UR10, UR7, 0x8, UP0 ;  /* 0x00000008070a7887 */ /* 0x000fe40008000000 */
[----:B------:R-:W-:Y:S02]  /*1200*/  USEL UR8, UR6, 0x10, UP0 ;  /* 0x0000001006087887 */ /* 0x000fe40008000000 */
[----:B------:R-:W-:Y:S02]  /*1210*/  UIADD3 UR4, UPT, UPT, UR4, UR9, UR5 ;  /* 0x0000000904047290 */ /* 0x000fe4000fffe005 */
[----:B------:R-:W-:-:S02]  /*1220*/  USEL UR7, UR11, 0x20, UP0 ;  /* 0x000000200b077887 */ /* 0x000fc40008000000 */
[----:B------:R-:W-:Y:S02]  /*1230*/  USEL UR6, UR12, 0x40, UP0 ;  /* 0x000000400c067887 */ /* 0x000fe40008000000 */
[----:B------:R-:W-:Y:S02]  /*1240*/  UIADD3 UR4, UPT, UPT, UR8, UR10, UR4 ;  /* 0x0000000a08047290 */ /* 0x000fe4000fffe004 */
[----:B------:R-:W-:Y:S02]  /*1250*/  USEL UR5, UR13, 0x80, UP0 ;  /* 0x000000800d057887 */ /* 0x000fe40008000000 */
[----:B------:R-:W-:-:S04]  /*1260*/  UIADD3 UR4, UPT, UPT, UR6, UR7, UR4 ;  /* 0x0000000706047290 */ /* 0x000fc8000fffe004 */
[----:B------:R-:W-:-:S06]  /*1270*/  UIADD3 UR4, UPT, UPT, UR4, UR5, URZ ;  /* 0x0000000504047290 */ /* 0x000fcc000fffe0ff */
[----:B------:R-:W-:Y:S02]  /*1280*/  MOV R2, UR4 ;  /* 0x0000000400027c02 */ /* 0x000fe40008000f00 */
.L_x_17:
[----:B------:R-:W-:Y:S05]  /*1290*/  BRA.U !UP2, `(.L_x_18) ;  /* 0x000000010ad47547 */ /* 0x000fea000b800000 */
[----:B------:R-:W1:Y:S01]  /*12a0*/  LDCU.128 UR12, c[0x0][0xb10] ;  /* 0x00016200ff0c77ac */ /* 0x000e620008000c00 */
[----:B------:R-:W2:Y:S01]  /*12b0*/  LDCU UR6, c[0x0][0x370] ;  /* 0x00006e00ff0677ac */ /* 0x000ea20008000800 */
[----:B------:R-:W3:Y:S01]  /*12c0*/  LDCU UR5, c[0x0][0x374] ;  /* 0x00006e80ff0577ac */ /* 0x000ee20008000800 */
[----:B------:R-:W4:Y:S01]  /*12d0*/  LDCU UR27, c[0x0][0xb0c] ;  /* 0x00016180ff1b77ac */ /* 0x000f220008000800 */
[----:B------:R-:W4:Y:S01]  /*12e0*/  LDCU UR4, c[0x0][0xb20] ;  /* 0x00016400ff0477ac */ /* 0x000f220008000800 */
[----:B------:R-:W4:Y:S01]  /*12f0*/  LDCU.64 UR8, c[0x0][0xb28] ;  /* 0x00016500ff0877ac */ /* 0x000f220008000a00 */
[----:B-1----:R-:W-:Y:S02]  /*1300*/  UISETP.NE.AND UP0, UPT, UR14, 0x1, UPT ;  /* 0x000000010e00788c */ /* 0x002fe4000bf05270 */
[----:B---3--:R-:W-:Y:S02]  /*1310*/  UIMAD.WIDE.U32 UR10, UR5, UR15, URZ ;  /* 0x0000000f050a72a5 */ /* 0x008fe4000f8e00ff */
[----:B--2---:R-:W-:-:S02]  /*1320*/  UIMAD.WIDE.U32 UR22, UR6, UR12, URZ ;  /* 0x0000000c061672a5 */ /* 0x004fc4000f8e00ff */
[----:B----4-:R-:W-:Y:S02]  /*1330*/  UISETP.NE.AND UP1, UPT, UR27, 0x1, UPT ;  /* 0x000000011b00788c */ /* 0x010fe4000bf25270 */
[----:B------:R-:W-:Y:S01]  /*1340*/  UISETP.NE.AND UP2, UPT, UR21, 0x1, UPT ;  /* 0x000000011500788c */ /* 0x000fe2000bf45270 */
[----:B------:R-:W-:Y:S02]  /*1350*/  UMOV UR10, UR11 ;  /* 0x0000000b000a7c82 */ /* 0x000fe40008000000 */
[----:B------:R-:W-:Y:S01]  /*1360*/  UMOV UR22, UR23 ;  /* 0x0000001700167c82 */ /* 0x000fe20008000000 */
[----:B------:R-:W-:Y:S02]  /*1370*/  @UP0 USHF.R.U32.HI UR5, URZ, UR4, UR10 ;  /* 0x00000004ff050299 */ /* 0x000fe4000801160a */
[----:B------:R-:W-:Y:S02]  /*1380*/  UIMAD.WIDE.U32 UR24, UR20, UR15, URZ ;  /* 0x0000000f141872a5 */ /* 0x000fe4000f8e00ff */
[----:B------:R-:W-:-:S02]  /*1390*/  UIMAD.WIDE.U32 UR10, UR5, UR8, URZ ;  /* 0x00000008050a72a5 */ /* 0x000fc4000f8e00ff */
[----:B------:R-:W-:Y:S02]  /*13a0*/  @UP1 USHF.R.U32.HI UR6, URZ, UR13, UR22 ;  /* 0x0000000dff061299 */ /* 0x000fe40008011616 */
[----:B------:R-:W-:Y:S02]  /*13b0*/  UIMAD.WIDE.U32 UR18, UR16, UR12, URZ ;  /* 0x0000000c101272a5 */ /* 0x000fe4000f8e00ff */
[----:B------:R-:W-:Y:S01]  /*13c0*/  UIMAD.WIDE.U32 UR22, UR6, UR8, URZ ;  /* 0x00000008061672a5 */ /* 0x000fe2000f8e00ff */
[----:B------:R-:W-:Y:S01]  /*13d0*/  UMOV UR24, UR25 ;  /* 0x0000001900187c82 */ /* 0x000fe20008000000 */
[----:B------:R-:W-:Y:S01]  /*13e0*/  UMOV UR10, UR11 ;  /* 0x0000000b000a7c82 */ /* 0x000fe20008000000 */
[----:B------:R-:W-:Y:S02]  /*13f0*/  USHF.R.U32.HI UR24, URZ, UR4, UR24 ;  /* 0x00000004ff187299 */ /* 0x000fe40008011618 */
[----:B------:R-:W-:Y:S02]  /*1400*/  @UP2 USHF.R.U32.HI UR5, URZ, UR9, UR10 ;  /* 0x00000009ff052299 */ /* 0x000fe4000801160a */
[----:B------:R-:W-:Y:S01]  /*1410*/  UMOV UR7, UR23 ;  /* 0x0000001700077c82 */ /* 0x000fe20008000000 */
[----:B------:R-:W-:Y:S01]  /*1420*/  UMOV UR18, UR19 ;  /* 0x0000001300127c82 */ /* 0x000fe20008000000 */
[----:B------:R-:W-:-:S02]  /*1430*/  @UP2 USHF.R.U32.HI UR6, URZ, UR9, UR7 ;  /* 0x00000009ff062299 */ /* 0x000fc40008011607 */
[----:B------:R-:W-:Y:S02]  /*1440*/  USHF.R.U32.HI UR13, URZ, UR13, UR18 ;  /* 0x0000000dff0d7299 */ /* 0x000fe40008011612 */
[----:B------:R-:W-:Y:S02]  /*1450*/  USEL UR4, UR20, UR24, !UP0 ;  /* 0x0000001814047287 */ /* 0x000fe4000c000000 */
[----:B------:R-:W-:Y:S02]  /*1460*/  UIMAD UR7, UR5, UR21, URZ ;  /* 0x00000015050772a4 */ /* 0x000fe4000f8e02ff */
[----:B------:R-:W-:Y:S02]  /*1470*/  USEL UR5, UR16, UR13, !UP1 ;  /* 0x0000000d10057287 */ /* 0x000fe4000c800000 */
[----:B------:R-:W-:Y:S02]  /*1480*/  UIMAD UR12, UR6, UR21, URZ ;  /* 0x00000015060c72a4 */ /* 0x000fe4000f8e02ff */
[----:B------:R-:W-:-:S02]  /*1490*/  UISETP.GE.AND UP0, UPT, UR4, UR7, UPT ;  /* 0x000000070400728c */ /* 0x000fc4000bf06270 */
[----:B------:R-:W-:Y:S02]  /*14a0*/  UIMAD.WIDE.U32 UR10, UR4, UR8, URZ ;  /* 0x00000008040a72a5 */ /* 0x000fe4000f8e00ff */
[----:B------:R-:W-:Y:S02]  /*14b0*/  UISETP.GE.OR UP0, UPT, UR5, UR12, UP0 ;  /* 0x0000000c0500728c */ /* 0x000fe40008706670 */
[----:B------:R-:W-:Y:S02]  /*14c0*/  UIMAD.WIDE.U32 UR12, UR5, UR8, URZ ;  /* 0x00000008050c72a5 */ /* 0x000fe4000f8e00ff */
[----:B------:R-:W-:Y:S01]  /*14d0*/  UIADD3 UR10, UPT, UPT, -UR4, URZ, URZ ;  /* 0x000000ff040a7290 */ /* 0x000fe2000fffe1ff */
[----:B------:R-:W-:Y:S01]  /*14e0*/  UMOV UR8, UR11 ;  /* 0x0000000b00087c82 */ /* 0x000fe20008000000 */
[----:B------:R-:W-:Y:S02]  /*14f0*/  UIADD3 UR11, UPT, UPT, -UR5, URZ, URZ ;  /* 0x000000ff050b7290 */ /* 0x000fe4000fffe1ff */
[----:B------:R-:W-:-:S03]  /*1500*/  USHF.R.U32.HI UR8, URZ, UR9, UR8 ;  /* 0x00000009ff087299 */ /* 0x000fc60008011608 */
[----:B------:R-:W-:Y:S01]  /*1510*/  @!UP0 UMOV UR7, UR13 ;  /* 0x0000000d00078c82 */ /* 0x000fe20008000000 */
[----:B------:R-:W-:Y:S02]  /*1520*/  UIMAD UR20, UR14, UR10, UR20 ;  /* 0x0000000a0e1472a4 */ /* 0x000fe4000f8e0214 */
[----:B------:R-:W-:Y:S02]  /*1530*/  USEL UR8, UR4, UR8, !UP2 ;  /* 0x0000000804087287 */ /* 0x000fe4000d000000 */
[----:B------:R-:W-:Y:S02]  /*1540*/  @!UP0 USHF.R.U32.HI UR7, URZ, UR9, UR7 ;  /* 0x00000009ff078299 */ /* 0x000fe40008011607 */
[----:B------:R-:W-:Y:S02]  /*1550*/  UIADD3 UR9, UPT, UPT, -UR8, URZ, URZ ;  /* 0x000000ff08097290 */ /* 0x000fe4000fffe1ff */
[----:B------:R-:W-:Y:S02]  /*1560*/  @!UP0 USEL UR7, UR5, UR7, !UP2 ;  /* 0x0000000705078287 */ /* 0x000fe4000d000000 */
[----:B------:R-:W-:-:S02]  /*1570*/  UIMAD UR9, UR21, UR9, UR4 ;  /* 0x00000009150972a4 */ /* 0x000fc4000f8e0204 */
[----:B------:R-:W-:Y:S02]  /*1580*/  @!UP0 UIADD3 UR8, UPT, UPT, UR8, -UR7, URZ ;  /* 0x8000000708088290 */ /* 0x000fe4000fffe0ff */
[----:B------:R-:W-:Y:S02]  /*1590*/  @!UP0 UIMAD UR6, UR9, UR6, UR7 ;  /* 0x00000006090682a4 */ /* 0x000fe4000f8e0207 */
[----:B------:R-:W-:Y:S02]  /*15a0*/  @!UP0 UIMAD UR4, UR8, UR21, UR5 ;  /* 0x00000015080482a4 */ /* 0x000fe4000f8e0205 */
[----:B------:R-:W-:Y:S02]  /*15b0*/  UIMAD UR16, UR27, UR11, UR16 ;  /* 0x0000000b1b1072a4 */ /* 0x000fe4000f8e0210 */
[----:B------:R-:W-:Y:S01]  /*15c0*/  UIMAD UR20, UR4, UR14, UR20 ;  /* 0x0000000e041472a4 */ /* 0x000fe2000f8e0214 */
[----:B------:R-:W-:Y:S02]  /*15d0*/  @!UP0 UMOV UR5, UR6 ;  /* 0x0000000600058c82 */ /* 0x000fe40008000000 */
[----:B------:R-:W-:-:S12]  /*15e0*/  UIMAD UR16, UR5, UR27, UR16 ;  /* 0x0000001b051072a4 */ /* 0x000fd8000f8e0210 */
.L_x_18:
[----:B------:R-:W-:Y:S02]  /*15f0*/  UISETP.NE.AND UP1, UPT, UR28, 0x1, UPT ;  /* 0x000000011c00788c */ /* 0x000fe4000bf25270 */
[----:B------:R-:W-:Y:S02]  /*1600*/  UISETP.NE.AND UP0, UPT, UR17, 0x2, UPT ;  /* 0x000000021100788c */ /* 0x000fe4000bf05270 */
[----:B------:R-:W-:-:S05]  /*1610*/  ULOP3.LUT UR21, UR26, 0x3800, URZ, 0xc0, !UPT ;  /* 0x000038001a157892 */ /* 0x000fca000f8ec0ff */
[----:B------:R-:W-:Y:S07]  /*1620*/  BRA.U UP1, `(.L_x_19) ;  /* 0x0000000101447547 */ /* 0x000fee000b800000 */
[----:B------:R-:W1:Y:S01]  /*1630*/  LDCU.128 UR8, c[0x0][0xb10] ;  /* 0x00016200ff0877ac */ /* 0x000e620008000c00 */
[----:B------:R-:W2:Y:S01]  /*1640*/  LDCU UR12, c[0x0][0xb0c] ;  /* 0x00016180ff0c77ac */ /* 0x000ea20008000800 */
[----:B------:R-:W3:Y:S01]  /*1650*/  LDCU UR13, c[0x0][0xb20] ;  /* 0x00016400ff0d77ac */ /* 0x000ee20008000800 */
[----:B-1----:R-:W-:Y:S02]  /*1660*/  UIMAD.WIDE.U32 UR6, UR16, UR8, URZ ;  /* 0x00000008100672a5 */ /* 0x002fe4000f8e00ff */
[----:B------:R-:W-:Y:S02]  /*1670*/  UIMAD.WIDE.U32 UR4, UR20, UR11, URZ ;  /* 0x0000000b140472a5 */ /* 0x000fe4000f8e00ff */
[----:B--2---:R-:W-:Y:S02]  /*1680*/  UISETP.NE.AND UP2, UPT, UR12, 0x1, UPT ;  /* 0x000000010c00788c */ /* 0x004fe4000bf45270 */
[----:B------:R-:W-:Y:S01]  /*1690*/  UISETP.NE.AND UP1, UPT, UR10, 0x1, UPT ;  /* 0x000000010a00788c */ /* 0x000fe2000bf25270 */
[----:B------:R-:W-:-:S02]  /*16a0*/  UMOV UR6, UR7 ;  /* 0x0000000700067c82 */ /* 0x000fc40008000000 */
[----:B------:R-:W-:Y:S01]  /*16b0*/  UMOV UR4, UR5 ;  /* 0x0000000500047c82 */ /* 0x000fe20008000000 */
[----:B------:R-:W-:Y:S02]  /*16c0*/  USHF.R.U32.HI UR6, URZ, UR9, UR6 ;  /* 0x00000009ff067299 */ /* 0x000fe40008011606 */
[----:B---3--:R-:W-:Y:S02]  /*16d0*/  USHF.R.U32.HI UR4, URZ, UR13, UR4 ;  /* 0x0000000dff047299 */ /* 0x008fe40008011604 */
[----:B------:R-:W-:Y:S02]  /*16e0*/  USEL UR5, UR16, UR6, !UP2 ;  /* 0x0000000610057287 */ /* 0x000fe4000d000000 */
[----:B------:R-:W-:-:S04]  /*16f0*/  USEL UR4, UR20, UR4, !UP1 ;  /* 0x0000000414047287 */ /* 0x000fc8000c800000 */
[----:B------:R-:W-:Y:S02]  /*1700*/  UIADD3 UR6, UPT, UPT, UR5, -UR4, URZ ;  /* 0x8000000405067290 */ /* 0x000fe4000fffe0ff */
[----:B------:R-:W-:Y:S02]  /*1710*/  UIADD3 UR4, UPT, UPT, -UR5, UR4, URZ ;  /* 0x0000000405047290 */ /* 0x000fe4000fffe1ff */
[----:B------:R-:W-:Y:S02]  /*1720*/  UIMAD UR20, UR6, UR10, UR20 ;  /* 0x0000000a061472a4 */ /* 0x000fe4000f8e0214 */
[----:B------:R-:W-:-:S12]  /*1730*/  UIMAD UR16, UR4, UR12, UR16 ;  /* 0x0000000c041072a4 */ /* 0x000fd8000f8e0210 */
.L_x_19:
[----:B------:R-:W-:Y:S05]  /*1740*/  BRA.U !UP5, `(.L_x_20) ;  /* 0x000000010d0c7547 */ /* 0x000fea000b800000 */
[----:B------:R-:W-:Y:S01]  /*1750*/  UCGABAR_WAIT ;  /* 0x0000000000007dc7 */ /* 0x000fe20008000000 */
[----:B------:R-:W-:Y:S01]  /*1760*/  CCTL.IVALL ;  /* 0x00000000ff00798f */ /* 0x000fe20002000000 */
[----:B------:R-:W-:Y:S05]  /*1770*/  BRA `(.L_x_21) ;  /* 0x0000000000047947 */ /* 0x000fea0003800000 */
.L_x_20:
[----:B------:R-:W-:Y:S06]  /*1780*/  BAR.SYNC.DEFER_BLOCKING 0x0 ;  /* 0x0000000000007b1d */ /* 0x000fec0000010000 */
.L_x_21:
[----:B------:R-:W-:Y:S05]  /*1790*/  BRA.U UP0, `(.L_x_22) ;  /* 0x0000001500087547 */ /* 0x000fea000b800000 */
[----:B------:R-:W1:Y:S01]  /*17a0*/  LDCU UR6, c[0x0][0x38c] ;  /* 0x00007180ff0677ac */ /* 0x000e620008000800 */
[----:B------:R-:W-:Y:S01]  /*17b0*/  PLOP3.LUT P1, PT, PT, PT, UP3, 0x80, 0x8 ;  /* 0x000000000008781c */ /* 0x000fe20003f2f038 */
[----:B------:R-:W-:Y:S01]  /*17c0*/  IMAD.MOV.U32 R12, RZ, RZ, 0x1 ;  /* 0x00000001ff0c7424 */ /* 0x000fe200078e00ff */
[----:B------:R-:W-:Y:S01]  /*17d0*/  ISETP.EQ.OR P2, PT, R0, RZ, P3 ;  /* 0x000000ff0000720c */ /* 0x000fe20001f42670 */
[----:B------:R-:W-:Y:S01]  /*17e0*/  UISETP.NE.AND UP1, UPT, UR17, URZ, UPT ;  /* 0x000000ff1100728c */ /* 0x000fe2000bf25270 */
[----:B------:R-:W-:Y:S02]  /*17f0*/  PLOP3.LUT P1, PT, P1, PT, PT, 0x8, 0x80 ;  /* 0x000000000080781c */ /* 0x000fe40000f2e170 */
[----:B------:R-:W-:Y:S01]  /*1800*/  CS2R R10, SRZ ;  /* 0x00000000000a7805 */ /* 0x000fe2000001ff00 */
[----:B------:R-:W-:Y:S01]  /*1810*/  IMAD.MOV.U32 R9, RZ, RZ, RZ ;  /* 0x000000ffff097224 */ /* 0x000fe200078e00ff */
[----:B------:R-:W2:Y:S01]  /*1820*/  LDCU UR39, c[0x0][0x370] ;  /* 0x00006e00ff2777ac */ /* 0x000ea20008000800 */
[----:B------:R-:W-:Y:S01]  /*1830*/  IMAD.MOV.U32 R8, RZ, RZ, 0x1 ;  /* 0x00000001ff087424 */ /* 0x000fe200078e00ff */
[----:B------:R-:W3:Y:S01]  /*1840*/  LDCU.64 UR28, c[0x0][0x348] ;  /* 0x00006900ff1c77ac */ /* 0x000ee20008000a00 */
[----:B------:R-:W-:-:S02]  /*1850*/  USHF.R.U32.HI UR44, URZ, 0x7, UR21 ;  /* 0x00000007ff2c7899 */ /* 0x000fc40008011615 */
[----:B-1----:R-:W-:Y:S02]  /*1860*/  UIADD3 UR5, UPT, UPT, UR6, 0x7f, URZ ;  /* 0x0000007f06057890 */ /* 0x002fe4000fffe0ff */
[----:B------:R-:W-:Y:S02]  /*1870*/  UIADD3 UR46, UPT, UPT, UR6, 0xfe, URZ ;  /* 0x000000fe062e7890 */ /* 0x000fe4000fffe0ff */
[----:B------:R-:W-:Y:S01]  /*1880*/  USHF.R.S32.HI UR4, URZ, 0x1f, UR5 ;  /* 0x0000001fff047899 */ /* 0x000fe20008011405 */
[----:B------:R-:W1:Y:S03]  /*1890*/  LDCU UR38, c[0x0][0x374] ;  /* 0x00006e80ff2677ac */ /* 0x000e660008000800 */
[----:B------:R-:W-:Y:S02]  /*18a0*/  ULEA.HI UR4, UR4, UR5, URZ, 0x7 ;  /* 0x0000000504047291 */ /* 0x000fe4000f8f38ff */
[----:B------:R-:W-:-:S02]  /*18b0*/  USEL UR25, UR37, 0x2, UP1 ;  /* 0x0000000225197887 */ /* 0x000fc40008800000 */
[----:B------:R-:W-:Y:S02]  /*18c0*/  USHF.R.S32.HI UR41, URZ, 0x7, UR4 ;  /* 0x00000007ff297899 */ /* 0x000fe40008011404 */
[----:B------:R-:W-:Y:S02]  /*18d0*/  UIADD3 UR4, UPT, UPT, UR6, -0x1, URZ ;  /* 0xffffffff06047890 */ /* 0x000fe4000fffe0ff */
[----:B------:R-:W-:Y:S02]  /*18e0*/  UISETP.LT.U32.AND UP0, UPT, UR41, 0x6, UPT ;  /* 0x000000062900788c */ /* 0x000fe4000bf01070 */
[----:B------:R-:W-:Y:S02]  /*18f0*/  UISETP.GE.U32.AND UP2, UPT, UR4, -0xff, UPT ;  /* 0xffffff010400788c */ /* 0x000fe4000bf46070 */
[----:B------:R-:W-:Y:S01]  /*1900*/  USEL UR40, UR41, 0x6, UP0 ;  /* 0x0000000629287887 */ /* 0x000fe20008000000 */
[----:B------:R-:W-:-:S03]  /*1910*/  UMOV UR5, URZ ;  /* 0x000000ff00057c82 */ /* 0x000fc60008000000 */
[----:B------:R-:W-:Y:S02]  /*1920*/  UIADD3 UR24, UPT, UPT, UR40, -0x1, URZ ;  /* 0xffffffff28187890 */ /* 0x000fe4000fffe0ff */
[----:B------:R-:W-:-:S03]  /*1930*/  UIADD3 UR43, UPT, UPT, UR41, -UR40, URZ ;  /* 0x80000028292b7290 */ /* 0x000fc6000fffe0ff */
[----:B------:R-:W-:-:S04]  /*1940*/  @UP2 UIADD3 UR24, UPT, UPT, UR40, URZ, URZ ;  /* 0x000000ff28182290 */ /* 0x000fc8000fffe0ff */
[----:B-123--:R-:W-:-:S12]  /*1950*/  UIADD3 UR24, UPT, UPT, UR24, 0x1, URZ ;  /* 0x0000000118187890 */ /* 0x00efd8000fffe0ff */
.L_x_42:
[----:B------:R-:W-:Y:S01]  /*1960*/  UISETP.NE.AND UP0, UPT, UR45, URZ, UPT ;  /* 0x000000ff2d00728c */ /* 0x000fe2000bf05270 */
[----:B-1----:R-:W1:Y:S08]  /*1970*/  S2UR UR45, SR_CgaCtaId ;  /* 0x00000000002d79c3 */ /* 0x002e700000008800 */
[----:B------:R-:W-:Y:S05]  /*1980*/  BRA.U UP0, `(.L_x_23) ;  /* 0x0000000100347547 */ /* 0x000fea000b800000 */
[----:B------:R-:W2:Y:S01]  /*1990*/  S2R R0, SR_CgaCtaId ;  /* 0x0000000000007919 */ /* 0x000ea20000008800 */
[----:B------:R-:W-:Y:S02]  /*19a0*/  MOV R3, 0x400 ;  /* 0x0000040000037802 */ /* 0x000fe40000000f00 */
[----:B------:R-:W-:Y:S02]  /*19b0*/  SHF.L.U32 R2, R8, 0x1f, RZ ;  /* 0x0000001f08027819 */ /* 0x000fe400000006ff */
[----:B--2---:R-:W-:-:S05]  /*19c0*/  LEA R0, R0, R3, 0x18 ;  /* 0x0000000300007211 */ /* 0x004fca00078ec0ff */
[----:B------:R-:W-:-:S04]  /*19d0*/  IMAD R3, R9, 0x8, R0 ;  /* 0x0000000809037824 */ /* 0x000fc800078e0200 */
[----:B------:R-:W2:Y:S02]  /*19e0*/  SYNCS.PHASECHK.TRANS64.TRYWAIT P0, [R3+URZ+0x100], R2 ;  /* 0x00010002030075a7 */ /* 0x000ea400080011ff */
[----:B--2---:R-:W-:Y:S05]  /*19f0*/  @!P0 BRA `(.L_x_24) ;  /* 0x0000007000588947 */ /* 0x004fea0003800000 */
.L_x_115:
[----:B------:R-:W-:Y:S01]  /*1a00*/  VIADD R9, R9, 0x1 ;  /* 0x0000000109097836 */ /* 0x000fe20000000000 */
[----:B------:R2:W-:Y:S04]  /*1a10*/  SYNCS.ARRIVE.TRANS64.A1T0 RZ, [R3+URZ+0xf0], RZ ;  /* 0x0000f0ff03ff79a7 */ /* 0x0005e800081000ff */
[----:B------:R-:W-:-:S04]  /*1a20*/  ISETP.NE.AND P0, PT, R9, 0x2, PT ;  /* 0x000000020900780c */ /* 0x000fc80003f05270 */
[----:B------:R-:W-:Y:S02]  /*1a30*/  SEL R9, R9, RZ, P0 ;  /* 0x000000ff09097207 */ /* 0x000fe40000000000 */
[----:B--2---:R-:W-:-:S04]  /*1a40*/  SEL R3, RZ, 0x1, P0 ;  /* 0x00000001ff037807 */ /* 0x004fc80000000000 */
[----:B------:R-:W-:-:S07]  /*1a50*/  LOP3.LUT R8, R8, R3, RZ, 0x3c, !PT ;  /* 0x0000000308087212 */ /* 0x000fce00078e3cff */
.L_x_23:
[----:B------:R-:W-:Y:S01]  /*1a60*/  UMOV UR6, 0x400 ;  /* 0x0000040000067882 */ /* 0x000fe20000000000 */
[----:B------:R-:W-:Y:S01]  /*1a70*/  SHF.L.U32 R0, R12, 0x1f, RZ ;  /* 0x0000001f0c007819 */ /* 0x000fe200000006ff */
[----:B-1----:R-:W-:Y:S02]  /*1a80*/  ULEA UR6, UR45, UR6, 0x18 ;  /* 0x000000062d067291 */ /* 0x002fe4000f8ec0ff */
[----:B------:R-:W-:Y:S02]  /*1a90*/  UISETP.GE.U32.AND UP0, UPT, UR46, 0xff, UPT ;  /* 0x000000ff2e00788c */ /* 0x000fe4000bf06070 */
[----:B------:R-:W-:Y:S02]  /*1aa0*/  ULEA UR4, UR5, UR6, 0x3 ;  /* 0x0000000605047291 */ /* 0x000fe4000f8e18ff */
[----:B------:R-:W-:Y:S02]  /*1ab0*/  USHF.L.U32 UR11, UR20, 0x7, URZ ;  /* 0x00000007140b7899 */ /* 0x000fe400080006ff */
[----:B------:R-:W-:Y:S01]  /*1ac0*/  ULEA UR35, UR16, UR44, 0x7 ;  /* 0x0000002c10237291 */ /* 0x000fe2000f8e38ff */
[----:B------:R-:W-:-:S04]  /*1ad0*/  UMOV UR13, URZ ;  /* 0x000000ff000d7c82 */ /* 0x000fc80008000000 */
[----:B------:R1:W2:Y:S01]  /*1ae0*/  SYNCS.PHASECHK.TRANS64.TRYWAIT P0, [UR4+0x30], R0 ;  /* 0x00003000ff0075a7 */ /* 0x0002a20008001104 */
[----:B------:R-:W-:Y:S06]  /*1af0*/  BRA.U !UP0, `(.L_x_25) ;  /* 0x0000000108bc7547 */ /* 0x000fec000b800000 */
[----:B------:R-:W-:Y:S01]  /*1b00*/  UMOV UR7, URZ ;  /* 0x000000ff00077c82 */ /* 0x000fe20008000000 */
[----:B------:R-:W-:-:S05]  /*1b10*/  UMOV UR4, UR5 ;  /* 0x0000000500047c82 */ /* 0x000fca0008000000 */
.L_x_31:
[----:B------:R-:W-:Y:S01]  /*1b20*/  ULEA UR33, UR4, UR6, 0x3 ;  /* 0x0000000604217291 */ /* 0x000fe2000f8e18ff */
[----:B--2---:R-:W-:Y:S01]  /*1b30*/  @!P3 MOV R2, 0x8000 ;  /* 0x000080000002b802 */ /* 0x004fe20000000f00 */
[----:B--2-4-:R-:W-:Y:S10]  /*1b40*/  @P0 BRA `(.L_x_26) ;  /* 0x00000000000c0947 */ /* 0x014ff40003800000 */
[----:B------:R-:W-:-:S04]  /*1b50*/  SHF.L.U32 R3, R12, 0x1f, RZ ;  /* 0x0000001f0c037819 */ /* 0x000fc800000006ff */
[----:B------:R-:W2:Y:S02]  /*1b60*/  SYNCS.PHASECHK.TRANS64.TRYWAIT P0, [UR33+0x30], R3 ;  /* 0x00003003ff0075a7 */ /* 0x000ea40008001121 */
[----:B--2---:R-:W-:Y:S05]  /*1b70*/  @!P0 BRA `(.L_x_27) ;  /* 0x00000070000c8947 */ /* 0x004fea0003800000 */
.L_x_26:
[----:B------:R2:W-:Y:S01]  /*1b80*/  @!P3 SYNCS.ARRIVE.TRANS64 RZ, [UR33], R2 ;  /* 0x00000002ffffb9a7 */ /* 0x0005e20008000021 */
[----:B------:R-:W-:-:S04]  /*1b90*/  ULOP3.LUT UR5, UR25, 0x2, URZ, 0xfc, !UPT ;  /* 0x0000000219057892 */ /* 0x000fc8000f8efcff */
[----:B------:R-:W-:-:S09]  /*1ba0*/  UISETP.NE.AND UP0, UPT, UR5, 0x2, UPT ;  /* 0x000000020500788c */ /* 0x000fd2000bf05270 */
[----:B------:R-:W-:Y:S05]  /*1bb0*/  BRA.U UP0, `(.L_x_28) ;  /* 0x0000000100047547 */ /* 0x000fea000b800000 */
[----:B------:R-:W-:Y:S05]  /*1bc0*/  BPT.TRAP 0x1 ;  /* 0x000000040000795c */ /* 0x000fea0000300000 */
.L_x_28:
[----:B------:R-:W-:Y:S04]  /*1bd0*/  BSSY.RECONVERGENT B0, `(.L_x_29) ;  /* 0x0000003000007945 */ /* 0x000fe80003800200 */
[----:B------:R-:W-:Y:S05]  /*1be0*/  @P2 BRA `(.L_x_30) ;  /* 0x0000000000042947 */ /* 0x000fea0003800000 */
[----:B------:R-:W-:Y:S05]  /*1bf0*/  BPT.TRAP 0x1 ;  /* 0x000000040000795c */ /* 0x000fea0000300000 */
.L_x_30:
[----:B------:R-:W-:Y:S05]  /*1c00*/  BSYNC.RECONVERGENT B0 ;  /* 0x0000000000007941 */ /* 0x000fea0003800200 */
.L_x_29:
[----:B------:R-:W-:Y:S02]  /*1c10*/  UIADD3 UR5, UPT, UPT, UR4, 0x1, URZ ;  /* 0x0000000104057890 */ /* 0x000fe4000fffe0ff */
[----:B------:R-:W-:Y:S02]  /*1c20*/  UIADD3 UR16, UP1, UPT, UR28, 0x80, URZ ;  /* 0x000000801c107890 */ /* 0x000fe4000ff3e0ff */
[----:B------:R-:W-:Y:S02]  /*1c30*/  UISETP.NE.AND UP0, UPT, UR5, 0x6, UPT ;  /* 0x000000060500788c */ /* 0x000fe4000bf05270 */
[----:B------:R-:W-:Y:S02]  /*1c40*/  USHF.L.U32 UR34, UR7, 0x7, URZ ;  /* 0x0000000707227899 */ /* 0x000fe400080006ff */
[----:B------:R-:W-:Y:S02]  /*1c50*/  USEL UR9, URZ, 0x1, UP0 ;  /* 0x00000001ff097887 */ /* 0x000fe40008000000 */
[----:B------:R-:W-:-:S02]  /*1c60*/  USEL UR5, UR5, URZ, UP0 ;  /* 0x000000ff05057287 */ /* 0x000fc40008000000 */
[----:B------:R-:W-:Y:S02]  /*1c70*/  UIADD3 UR14, UP0, UPT, UR28, 0x180, URZ ;  /* 0x000001801c0e7890 */ /* 0x000fe4000ff1e0ff */
[----:B------:R-:W-:Y:S01]  /*1c80*/  ULEA UR8, UR5, UR6, 0x3 ;  /* 0x0000000605087291 */ /* 0x000fe2000f8e18ff */
[----:B------:R-:W-:Y:S01]  /*1c90*/  LOP3.LUT R12, R12, UR9, RZ, 0x3c, !PT ;  /* 0x000000090c0c7c12 */ /* 0x000fe2000f8e3cff */
[----:B------:R-:W-:Y:S02]  /*1ca0*/  UIADD3.X UR17, UPT, UPT, URZ, UR29, URZ, UP1, !UPT ;  /* 0x0000001dff117290 */ /* 0x000fe40008ffe4ff */
[----:B------:R-:W-:Y:S01]  /*1cb0*/  UIADD3.X UR15, UPT, UPT, URZ, UR29, URZ, UP0, !UPT ;  /* 0x0000001dff0f7290 */ /* 0x000fe200087fe4ff */
[----:B-1----:R-:W-:Y:S01]  /*1cc0*/  SHF.L.U32 R0, R12, 0x1f, RZ ;  /* 0x0000001f0c007819 */ /* 0x002fe200000006ff */
[----:B------:R-:W-:Y:S01]  /*1cd0*/  UMOV UR18, 0x0 ;  /* 0x0000000000127882 */ /* 0x000fe20000000000 */
[----:B------:R-:W-:Y:S01]  /*1ce0*/  UMOV UR19, 0x10000000 ;  /* 0x1000000000137882 */ /* 0x000fe20000000000 */
[----:B------:R-:W-:Y:S01]  /*1cf0*/  UMOV UR12, UR36 ;  /* 0x00000024000c7c82 */ /* 0x000fe20008000000 */
[----:B------:R3:W4:Y:S01]  /*1d00*/  SYNCS.PHASECHK.TRANS64.TRYWAIT P0, [UR8+0x30], R0 ;  /* 0x00003000ff0075a7 */ /* 0x0007220008001108 */
[----:B------:R-:W-:Y:S01]  /*1d10*/  USHF.L.U32 UR8, UR4, 0xe, URZ ;  /* 0x0000000e04087899 */ /* 0x000fe200080006ff */
[----:B------:R-:W-:-:S02]  /*1d20*/  UMOV UR9, UR33 ;  /* 0x0000002100097c82 */ /* 0x000fc40008000000 */
[----:B------:R-:W-:Y:S01]  /*1d30*/  UMOV UR4, 0xff0000 ;  /* 0x00ff000000047882 */ /* 0x000fe20000000000 */
[----:B------:R-:W-:Y:S02]  /*1d40*/  ULOP3.LUT UR32, UR8, UR21, URZ, 0xfc, !UPT ;  /* 0x0000001508207292 */ /* 0x000fe4000f8efcff */
[----:B------:R-:W-:Y:S02]  /*1d50*/  UIADD3 UR8, UPT, UPT, UR6, 0x20400, UR8 ;  /* 0x0002040006087890 */ /* 0x000fe4000fffe008 */
[----:B------:R-:W-:Y:S01]  /*1d60*/  UIADD3 UR32, UPT, UPT, UR6, 0x8400, UR32 ;  /* 0x0000840006207890 */ /* 0x000fe2000fffe020 */
[----:B------:R-:W-:Y:S01]  /*1d70*/  UMOV UR10, UR34 ;  /* 0x00000022000a7c82 */ /* 0x000fe20008000000 */
[----:B------:R-:W-:Y:S01]  /*1d80*/  UIADD3 UR7, UPT, UPT, UR7, 0x1, URZ ;  /* 0x0000000107077890 */ /* 0x000fe2000fffe0ff */
[----:B------:R-:W-:-:S03]  /*1d90*/  UMOV UR13, UR24 ;  /* 0x00000018000d7c82 */ /* 0x000fc60008000000 */
[----:B------:R-:W-:-:S03]  /*1da0*/  UISETP.NE.AND UP0, UPT, UR7, UR24, UPT ;  /* 0x000000180700728c */ /* 0x000fc6000bf05270 */
[----:B------:R1:W-:Y:S01]  /*1db0*/  UTMALDG.3D.MULTICAST [UR32], [UR16], UR4, desc[UR18] ;  /* 0x00001220100073b4 */ /* 0x0003e20008011804 */
[----:B------:R3:W-:Y:S01]  /*1dc0*/  UTMALDG.3D [UR8], [UR14], desc[UR18] ;  /* 0x000012080e0075b4 */ /* 0x0007e20008011000 */
[----:B-1----:R-:W-:-:S04]  /*1dd0*/  UMOV UR4, UR5 ;  /* 0x0000000500047c82 */ /* 0x002fc80008000000 */
[----:B---3--:R-:W-:Y:S05]  /*1de0*/  BRA.U UP0, `(.L_x_31) ;  /* 0xfffffffd004c7547 */ /* 0x008fea000b83ffff */
.L_x_25:
[----:B------:R-:W-:Y:S01]  /*1df0*/  ULEA UR4, UR5, UR6, 0x3 ;  /* 0x0000000605047291 */ /* 0x000fe2000f8e18ff */
[----:B-1----:R-:W-:Y:S01]  /*1e00*/  SHF.L.U32 R0, R12, 0x1f, RZ ;  /* 0x0000001f0c007819 */ /* 0x002fe200000006ff */
[----:B------:R-:W-:Y:S01]  /*1e10*/  @!P1 SYNCS.ARRIVE.TRANS64.A1T0 RZ, [UR6+0x88], RZ ;  /* 0x000088ffffff99a7 */ /* 0x000fe20008100006 */
[----:B------:R-:W-:-:S06]  /*1e20*/  UISETP.GT.AND UP0, UPT, UR41, UR40, UPT ;  /* 0x000000282900728c */ /* 0x000fcc000bf04270 */
[----:B--2-4-:R1:W2:Y:S03]  /*1e30*/  SYNCS.PHASECHK.TRANS64.TRYWAIT P0, [UR4+0x30], R0 ;  /* 0x00003000ff0075a7 */ /* 0x0142a60008001104 */
[----:B------:R-:W-:Y:S05]  /*1e40*/  BRA.U !UP0, `(.L_x_32) ;  /* 0x0000000108c07547 */ /* 0x000fea000b800000 */
[----:B------:R-:W-:Y:S01]  /*1e50*/  UIADD3 UR26, UPT, UPT, UR43, UR13, URZ ;  /* 0x0000000d2b1a7290 */ /* 0x000fe2000fffe0ff */
[----:B------:R-:W-:-:S11]  /*1e60*/  UMOV UR4, UR5 ;  /* 0x0000000500047c82 */ /* 0x000fd60008000000 */
.L_x_38:
[----:B------:R-:W-:Y:S01]  /*1e70*/  ULEA UR17, UR4, UR6, 0x3 ;  /* 0x0000000604117291 */ /* 0x000fe2000f8e18ff */
[----:B--2---:R-:W-:Y:S01]  /*1e80*/  @!P3 MOV R2, 0x8000 ;  /* 0x000080000002b802 */ /* 0x004fe20000000f00 */
[----:B--2-4-:R-:W-:Y:S10]  /*1e90*/  @P0 BRA `(.L_x_33) ;  /* 0x00000000000c0947 */ /* 0x014ff40003800000 */
[----:B------:R-:W-:-:S04]  /*1ea0*/  SHF.L.U32 R3, R12, 0x1f, RZ ;  /* 0x0000001f0c037819 */ /* 0x000fc800000006ff */
[----:B------:R-:W2:Y:S02]  /*1eb0*/  SYNCS.PHASECHK.TRANS64.TRYWAIT P0, [UR17+0x30], R3 ;  /* 0x00003003ff0075a7 */ /* 0x000ea40008001111 */
[----:B--2---:R-:W-:Y:S05]  /*1ec0*/  @!P0 BRA `(.L_x_34) ;  /* 0x0000006c00508947 */ /* 0x004fea0003800000 */
.L_x_33:
[----:B------:R2:W-:Y:S01]  /*1ed0*/  @!P3 SYNCS.ARRIVE.TRANS64 RZ, [UR17], R2 ;  /* 0x00000002ffffb9a7 */ /* 0x0005e20008000011 */
[----:B------:R-:W-:-:S04]  /*1ee0*/  ULOP3.LUT UR5, UR25, 0x2, URZ, 0xfc, !UPT ;  /* 0x0000000219057892 */ /* 0x000fc8000f8efcff */
[----:B------:R-:W-:-:S09]  /*1ef0*/  UISETP.NE.AND UP0, UPT, UR5, 0x2, UPT ;  /* 0x000000020500788c */ /* 0x000fd2000bf05270 */
[----:B------:R-:W-:Y:S05]  /*1f00*/  BRA.U UP0, `(.L_x_35) ;  /* 0x0000000100047547 */ /* 0x000fea000b800000 */
[----:B------:R-:W-:Y:S05]  /*1f10*/  BPT.TRAP 0x1 ;  /* 0x000000040000795c */ /* 0x000fea0000300000 */
.L_x_35:
[----:B------:R-:W-:Y:S04]  /*1f20*/  BSSY.RECONVERGENT B0, `(.L_x_36) ;  /* 0x0000003000007945 */ /* 0x000fe80003800200 */
[----:B------:R-:W-:Y:S05]  /*1f30*/  @P2 BRA `(.L_x_37) ;  /* 0x0000000000042947 */ /* 0x000fea0003800000 */
[----:B------:R-:W-:Y:S05]  /*1f40*/  BPT.TRAP 0x1 ;  /* 0x000000040000795c */ /* 0x000fea0000300000 */
.L_x_37:
[----:B------:R-:W-:Y:S05]  /*1f50*/  BSYNC.RECONVERGENT B0 ;  /* 0x0000000000007941 */ /* 0x000fea0003800200 */
.L_x_36:
[----:B------:R-:W-:Y:S02]  /*1f60*/  UIADD3 UR5, UPT, UPT, UR4, 0x1, URZ ;  /* 0x0000000104057890 */ /* 0x000fe4000fffe0ff */
[----:B------:R-:W-:Y:S02]  /*1f70*/  UIADD3 UR14, UP1, UPT, UR28, 0x80, URZ ;  /* 0x000000801c0e7890 */ /* 0x000fe4000ff3e0ff */
[----:B------:R-:W-:Y:S02]  /*1f80*/  UISETP.NE.AND UP0, UPT, UR5, 0x6, UPT ;  /* 0x000000060500788c */ /* 0x000fe4000bf05270 */
[----:B------:R-:W-:Y:S02]  /*1f90*/  USHF.L.U32 UR18, UR13, 0x7, URZ ;  /* 0x000000070d127899 */ /* 0x000fe400080006ff */
[----:B------:R-:W-:Y:S02]  /*1fa0*/  USEL UR8, URZ, 0x1, UP0 ;  /* 0x00000001ff087887 */ /* 0x000fe40008000000 */
[----:B------:R-:W-:-:S02]  /*1fb0*/  USEL UR5, UR5, URZ, UP0 ;  /* 0x000000ff05057287 */ /* 0x000fc40008000000 */
[----:B------:R-:W-:Y:S02]  /*1fc0*/  UIADD3 UR22, UP0, UPT, UR28, 0x180, URZ ;  /* 0x000001801c167890 */ /* 0x000fe4000ff1e0ff */
[----:B------:R-:W-:Y:S01]  /*1fd0*/  LOP3.LUT R12, R12, UR8, RZ, 0x3c, !PT ;  /* 0x000000080c0c7c12 */ /* 0x000fe2000f8e3cff */
[----:B------:R-:W-:Y:S02]  /*1fe0*/  USHF.L.U32 UR8, UR4, 0xe, URZ ;  /* 0x0000000e04087899 */ /* 0x000fe400080006ff */
[----:B------:R-:W-:Y:S01]  /*1ff0*/  ULEA UR7, UR5, UR6, 0x3 ;  /* 0x0000000605077291 */ /* 0x000fe2000f8e18ff */
[----:B-1----:R-:W-:Y:S01]  /*2000*/  SHF.L.U32 R0, R12, 0x1f, RZ ;  /* 0x0000001f0c007819 */ /* 0x002fe200000006ff */
[----:B------:R-:W-:Y:S02]  /*2010*/  ULOP3.LUT UR16, UR8, UR21, URZ, 0xfc, !UPT ;  /* 0x0000001508107292 */ /* 0x000fe4000f8efcff */
[----:B------:R-:W-:Y:S02]  /*2020*/  UIADD3.X UR15, UPT, UPT, URZ, UR29, URZ, UP1, !UPT ;  /* 0x0000001dff0f7290 */ /* 0x000fe40008ffe4ff */
[----:B------:R-:W-:-:S02]  /*2030*/  UIADD3 UR16, UPT, UPT, UR6, 0x8400, UR16 ;  /* 0x0000840006107890 */ /* 0x000fc4000fffe010 */
[----:B------:R-:W-:Y:S01]  /*2040*/  UIADD3 UR8, UPT, UPT, UR6, 0x20400, UR8 ;  /* 0x0002040006087890 */ /* 0x000fe2000fffe008 */
[----:B------:R3:W4:Y:S01]  /*2050*/  SYNCS.PHASECHK.TRANS64.TRYWAIT P0, [UR7+0x30], R0 ;  /* 0x00003000ff0075a7 */ /* 0x0007220008001107 */
[----:B------:R-:W-:Y:S01]  /*2060*/  UIADD3.X UR23, UPT, UPT, URZ, UR29, URZ, UP0, !UPT ;  /* 0x0000001dff177290 */ /* 0x000fe200087fe4ff */
[----:B------:R-:W-:Y:S01]  /*2070*/  UMOV UR4, 0xff0000 ;  /* 0x00ff000000047882 */ /* 0x000fe20000000000 */
[----:B------:R-:W-:Y:S01]  /*2080*/  UMOV UR30, 0x0 ;  /* 0x00000000001e7882 */ /* 0x000fe20000000000 */
[----:B------:R-:W-:Y:S01]  /*2090*/  UMOV UR31, 0x10000000 ;  /* 0x10000000001f7882 */ /* 0x000fe20000000000 */
[----:B------:R-:W-:Y:S01]  /*20a0*/  UMOV UR19, UR35 ;  /* 0x0000002300137c82 */ /* 0x000fe20008000000 */
[----:B------:R-:W-:Y:S01]  /*20b0*/  UMOV UR20, UR36 ;  /* 0x0000002400147c82 */ /* 0x000fe20008000000 */
[----:B------:R-:W-:Y:S01]  /*20c0*/  UMOV UR12, UR36 ;  /* 0x00000024000c7c82 */ /* 0x000fe20008000000 */
[----:B------:R-:W-:Y:S01]  /*20d0*/  UMOV UR9, UR17 ;  /* 0x0000001100097c82 */ /* 0x000fe20008000000 */
[----:B------:R-:W-:Y:S01]  /*20e0*/  UMOV UR10, UR18 ;  /* 0x00000012000a7c82 */ /* 0x000fe20008000000 */
[----:B------:R1:W-:Y:S01]  /*20f0*/  UTMALDG.3D.MULTICAST [UR16], [UR14], UR4, desc[UR30] ;  /* 0x00001e100e0073b4 */ /* 0x0003e20008011804 */
[----:B------:R-:W-:-:S04]  /*2100*/  UIADD3 UR13, UPT, UPT, UR13, 0x1, URZ ;  /* 0x000000010d0d7890 */ /* 0x000fc8000fffe0ff */
[----:B------:R-:W-:Y:S01]  /*2110*/  UISETP.NE.AND UP0, UPT, UR13, UR26, UPT ;  /* 0x0000001a0d00728c */ /* 0x000fe2000bf05270 */
[----:B------:R3:W-:Y:S01]  /*2120*/  UTMALDG.3D [UR8], [UR22], desc[UR30] ;  /* 0x00001e08160075b4 */ /* 0x0007e20008011000 */
[----:B-1----:R-:W-:-:S07]  /*2130*/  UMOV UR4, UR5 ;  /* 0x0000000500047c82 */ /* 0x002fce0008000000 */
[----:B---3--:R-:W-:Y:S05]  /*2140*/  BRA.U UP0, `(.L_x_38) ;  /* 0xfffffffd00487547 */ /* 0x008fea000b83ffff */
.L_x_32:
[C---:B------:R-:W-:Y:S01]  /*2150*/  LEA R3, R11.reuse, UR6, 0x3 ;  /* 0x000000060b037c11 */ /* 0x040fe2000f8e18ff */
[----:B------:R-:W-:Y:S01]  /*2160*/  NOP ;  /* 0x0000000000007918 */ /* 0x000fe20000000000 */
[----:B-1----:R-:W-:Y:S02]  /*2170*/  SHF.L.U32 R0, R10, 0x1f, RZ ;  /* 0x0000001f0a007819 */ /* 0x002fe400000006ff */
[----:B------:R-:W-:Y:S02]  /*2180*/  LEA R5, R11, UR6, 0x4 ;  /* 0x000000060b057c11 */ /* 0x000fe4000f8e20ff */
[----:B--2-4-:R-:W1:Y:S02]  /*2190*/  SYNCS.PHASECHK.TRANS64.TRYWAIT P0, [R3+URZ+0x90], R0 ;  /* 0x00009000030075a7 */ /* 0x014e6400080011ff */
[----:B-1----:R-:W-:Y:S05]  /*21a0*/  @!P0 BRA `(.L_x_39) ;  /* 0x0000006800b08947 */ /* 0x002fea0003800000 */
.L_x_118:
[----:B------:R-:W2:Y:S01]  /*21b0*/  LDS.128 R4, [R5+0x120] ;  /* 0x0001200005047984 */ /* 0x000ea20000000c00 */
[----:B------:R-:W-:Y:S01]  /*21c0*/  UISETP.GE.AND UP0, UPT, UR42, 0x1, UPT ;  /* 0x000000012a00788c */ /* 0x000fe2000bf06270 */
[----:B------:R-:W-:Y:S01]  /*21d0*/  @!PT LDS RZ, [RZ] ;  /* 0x00000000fffff984 */ /* 0x000fe20000000800 */
[----:B------:R-:W-:Y:S01]  /*21e0*/  @!PT LDS RZ, [RZ] ;  /* 0x00000000fffff984 */ /* 0x000fe20000000800 */
[----:B------:R-:W-:Y:S01]  /*21f0*/  @!PT LDS RZ, [RZ] ;  /* 0x00000000fffff984 */ /* 0x000fe20000000800 */
[----:B------:R-:W-:Y:S01]  /*2200*/  @!PT LDS RZ, [RZ] ;  /* 0x00000000fffff984 */ /* 0x000fe20000000800 */
[----:B------:R3:W-:Y:S06]  /*2210*/  MEMBAR.ALL.CTA ;  /* 0x0000000000007992 */ /* 0x0007ec0000008000 */
[----:B---3--:R-:W3:Y:S01]  /*2220*/  FENCE.VIEW.ASYNC.S ;  /* 0x00000000000073c6 */ /* 0x008ee20000000000 */
[----:B--2---:R-:W-:-:S13]  /*2230*/  LOP3.LUT P0, RZ, R6, 0x1, RZ, 0xc0, !PT ;  /* 0x0000000106ff7812 */ /* 0x004fda000780c0ff */
[----:B---3--:R-:W-:Y:S01]  /*2240*/  VOTEU.ANY UP1, P0 ;  /* 0x0000000000ff7886 */ /* 0x008fe20000020100 */
[----:B------:R-:W-:-:S13]  /*2250*/  PLOP3.LUT P0, PT, PT, PT, UP1, 0x80, 0x8 ;  /* 0x000000000008781c */ /* 0x000fda0003f0f018 */
[----:B-1----:R-:W-:Y:S02]  /*2260*/  @P0 LOP3.LUT R0, R5, 0xffff, RZ, 0xc0, !PT ;  /* 0x0000ffff05000812 */ /* 0x002fe400078ec0ff */
[----:B------:R-:W-:Y:S02]  /*2270*/  @P0 MOV R2, R4 ;  /* 0x0000000400020202 */ /* 0x000fe40000000f00 */
[----:B------:R-:W-:Y:S01]  /*2280*/  @P0 R2UR UR7, R0 ;  /* 0x00000000000702ca */ /* 0x000fe200000e0000 */
[----:B------:R-:W-:Y:S01]  /*2290*/  VIADD R0, R3, 0xa0 ;  /* 0x000000a003007836 */ /* 0x000fe20000000000 */
[----:B------:R-:W-:Y:S02]  /*22a0*/  @P0 SHF.R.U32.HI R4, RZ, 0x10, R5 ;  /* 0x00000010ff040819 */ /* 0x000fe40000011605 */
[----:B------:R-:W-:Y:S02]  /*22b0*/  @P0 R2UR UR8, R2 ;  /* 0x00000000020802ca */ /* 0x000fe400000e0000 */
[----:B------:R-:W-:-:S02]  /*22c0*/  PRMT R0, RZ, 0x654, R0 ;  /* 0x00000654ff007816 */ /* 0x000fc40000000000 */
[----:B------:R-:W-:Y:S02]  /*22d0*/  @P0 R2UR UR4, R4 ;  /* 0x00000000040402ca */ /* 0x000fe400000e0000 */
[----:B------:R1:W-:Y:S03]  /*22e0*/  SYNCS.ARRIVE.TRANS64.RED.A1T0 RZ, [R0+URZ], RZ ;  /* 0x000000ff00ff79a7 */ /* 0x0003e600081004ff */
[----:B------:R-:W-:-:S04]  /*22f0*/  @UP1 UMOV UR27, UR7 ;  /* 0x00000007001b1c82 */ /* 0x000fc80008000000 */
[----:B------:R-:W-:-:S04]  /*2300*/  @UP1 UMOV UR37, UR8 ;  /* 0x0000000800251c82 */ /* 0x000fc80008000000 */
[----:B------:R-:W-:Y:S01]  /*2310*/  @UP1 UMOV UR36, UR4 ;  /* 0x0000000400241c82 */ /* 0x000fe20008000000 */
[----:B------:R-:W-:Y:S05]  /*2320*/  BRA.U !UP0, `(.L_x_40) ;  /* 0x0000000108d47547 */ /* 0x000fea000b800000 */
[----:B------:R-:W2:Y:S01]  /*2330*/  LDCU.128 UR12, c[0x0][0xb10] ;  /* 0x00016200ff0c77ac */ /* 0x000ea20008000c00 */
[----:B------:R-:W3:Y:S01]  /*2340*/  LDCU UR26, c[0x0][0xb20] ;  /* 0x00016400ff1a77ac */ /* 0x000ee20008000800 */
[----:B------:R-:W4:Y:S01]  /*2350*/  LDCU UR20, c[0x0][0xb0c] ;  /* 0x00016180ff1477ac */ /* 0x000f220008000800 */
[----:B------:R-:W1:Y:S01]  /*2360*/  LDCU.64 UR10, c[0x0][0xb28] ;  /* 0x00016500ff0a77ac */ /* 0x000e620008000a00 */
[----:B------:R-:W-:Y:S02]  /*2370*/  UISETP.NE.AND UP3, UPT, UR42, 0x1, UPT ;  /* 0x000000012a00788c */ /* 0x000fe4000bf65270 */
[----:B--2---:R-:W-:Y:S02]  /*2380*/  UIMAD.WIDE.U32 UR16, UR38, UR15, URZ ;  /* 0x0000000f261072a5 */ /* 0x004fe4000f8e00ff */
[----:B------:R-:W-:Y:S02]  /*2390*/  UIMAD.WIDE.U32 UR8, UR39, UR12, URZ ;  /* 0x0000000c270872a5 */ /* 0x000fe4000f8e00ff */
[----:B------:R-:W-:-:S02]  /*23a0*/  UISETP.NE.AND UP0, UPT, UR14, 0x1, UPT ;  /* 0x000000010e00788c */ /* 0x000fc4000bf05270 */
[----:B------:R-:W-:Y:S01]  /*23b0*/  UIMAD.WIDE.U32 UR22, UR27, UR15, URZ ;  /* 0x0000000f1b1672a5 */ /* 0x000fe2000f8e00ff */
[----:B------:R-:W-:Y:S02]  /*23c0*/  UMOV UR16, UR17 ;  /* 0x0000001100107c82 */ /* 0x000fe40008000000 */
[----:B------:R-:W-:Y:S01]  /*23d0*/  UMOV UR8, UR9 ;  /* 0x0000000900087c82 */ /* 0x000fe20008000000 */
[----:B---3--:R-:W-:Y:S02]  /*23e0*/  USHF.R.U32.HI UR16, URZ, UR26, UR16 ;  /* 0x0000001aff107299 */ /* 0x008fe40008011610 */
[----:B----4-:R-:W-:Y:S02]  /*23f0*/  UISETP.NE.AND UP2, UPT, UR20, 0x1, UPT ;  /* 0x000000011400788c */ /* 0x010fe4000bf45270 */
[----:B------:R-:W-:Y:S02]  /*2400*/  USHF.R.U32.HI UR8, URZ, UR13, UR8 ;  /* 0x0000000dff087299 */ /* 0x000fe40008011608 */
[----:B------:R-:W-:-:S02]  /*2410*/  USEL UR7, UR38, UR16, !UP0 ;  /* 0x0000001026077287 */ /* 0x000fc4000c000000 */
[----:B------:R-:W-:Y:S02]  /*2420*/  USEL UR8, UR39, UR8, !UP2 ;  /* 0x0000000827087287 */ /* 0x000fe4000d000000 */
[----:B-1----:R-:W-:Y:S01]  /*2430*/  UIMAD.WIDE.U32 UR16, UR7, UR10, URZ ;  /* 0x0000000a071072a5 */ /* 0x002fe2000f8e00ff */
[----:B------:R-:W-:Y:S01]  /*2440*/  UMOV UR4, UR23 ;  /* 0x0000001700047c82 */ /* 0x000fe20008000000 */
[----:B------:R-:W-:Y:S02]  /*2450*/  UIMAD.WIDE.U32 UR18, UR37, UR12, URZ ;  /* 0x0000000c251272a5 */ /* 0x000fe4000f8e00ff */
[----:B------:R-:W-:-:S03]  /*2460*/  UIMAD.WIDE.U32 UR22, UR8, UR10, URZ ;  /* 0x0000000a081672a5 */ /* 0x000fc6000f8e00ff */
[----:B------:R-:W-:Y:S01]  /*2470*/  UMOV UR16, UR17 ;  /* 0x0000001100107c82 */ /* 0x000fe20008000000 */
[----:B------:R-:W-:Y:S02]  /*2480*/  USHF.R.U32.HI UR4, URZ, UR26, UR4 ;  /* 0x0000001aff047299 */ /* 0x000fe40008011604 */
[----:B------:R-:W-:Y:S01]  /*2490*/  @UP3 USHF.R.U32.HI UR7, URZ, UR11, UR16 ;  /* 0x0000000bff073299 */ /* 0x000fe20008011610 */
[----:B------:R-:W-:Y:S01]  /*24a0*/  UMOV UR18, UR19 ;  /* 0x0000001300127c82 */ /* 0x000fe20008000000 */
[----:B------:R-:W-:Y:S01]  /*24b0*/  UMOV UR22, UR23 ;  /* 0x0000001700167c82 */ /* 0x000fe20008000000 */
[----:B------:R-:W-:Y:S02]  /*24c0*/  USHF.R.U32.HI UR13, URZ, UR13, UR18 ;  /* 0x0000000dff0d7299 */ /* 0x000fe40008011612 */
[----:B------:R-:W-:Y:S02]  /*24d0*/  USEL UR4, UR27, UR4, !UP0 ;  /* 0x000000041b047287 */ /* 0x000fe4000c000000 */
[----:B------:R-:W-:-:S02]  /*24e0*/  @UP3 USHF.R.U32.HI UR8, URZ, UR11, UR22 ;  /* 0x0000000bff083299 */ /* 0x000fc40008011616 */
[----:B------:R-:W-:Y:S02]  /*24f0*/  UIMAD UR9, UR42, UR7, URZ ;  /* 0x000000072a0972a4 */ /* 0x000fe4000f8e02ff */
[----:B------:R-:W-:Y:S02]  /*2500*/  USEL UR7, UR37, UR13, !UP2 ;  /* 0x0000000d25077287 */ /* 0x000fe4000d000000 */
[----:B------:R-:W-:Y:S02]  /*2510*/  UIMAD UR12, UR42, UR8, URZ ;  /* 0x000000082a0c72a4 */ /* 0x000fe4000f8e02ff */
[----:B------:R-:W-:Y:S02]  /*2520*/  UISETP.GE.AND UP0, UPT, UR4, UR9, UPT ;  /* 0x000000090400728c */ /* 0x000fe4000bf06270 */
[----:B------:R-:W-:Y:S02]  /*2530*/  UIMAD.WIDE.U32 UR16, UR4, UR10, URZ ;  /* 0x0000000a041072a5 */ /* 0x000fe4000f8e00ff */
[----:B------:R-:W-:-:S02]  /*2540*/  UISETP.GE.OR UP0, UPT, UR7, UR12, UP0 ;  /* 0x0000000c0700728c */ /* 0x000fc40008706670 */
        /* <DEDUP_REMOVED lines=19> */
.L_x_40:
[----:B------:R-:W2:Y:S02]  /*2680*/  LDCU UR4, c[0x0][0xb30] ;  /* 0x00016600ff0477ac */ /* 0x000ea40008000800 */
[----:B--2---:R-:W-:-:S09]  /*2690*/  UISETP.NE.AND UP0, UPT, UR4, 0x1, UPT ;  /* 0x000000010400788c */ /* 0x004fd2000bf05270 */
[----:B------:R-:W-:Y:S05]  /*26a0*/  BRA.U UP0, `(.L_x_41) ;  /* 0x0000000100447547 */ /* 0x000fea000b800000 */
[----:B------:R-:W2:Y:S01]  /*26b0*/  LDCU.128 UR12, c[0x0][0xb10] ;  /* 0x00016200ff0c77ac */ /* 0x000ea20008000c00 */
[----:B------:R-:W3:Y:S01]  /*26c0*/  LDCU UR16, c[0x0][0xb0c] ;  /* 0x00016180ff1077ac */ /* 0x000ee20008000800 */
[----:B------:R-:W4:Y:S01]  /*26d0*/  LDCU UR17, c[0x0][0xb20] ;  /* 0x00016400ff1177ac */ /* 0x000f220008000800 */
[----:B--2---:R-:W-:Y:S02]  /*26e0*/  UIMAD.WIDE.U32 UR10, UR37, UR12, URZ ;  /* 0x0000000c250a72a5 */ /* 0x004fe4000f8e00ff */
[----:B------:R-:W-:Y:S02]  /*26f0*/  UIMAD.WIDE.U32 UR8, UR27, UR15, URZ ;  /* 0x0000000f1b0872a5 */ /* 0x000fe4000f8e00ff */
[----:B---3--:R-:W-:Y:S02]  /*2700*/  UISETP.NE.AND UP2, UPT, UR16, 0x1, UPT ;  /* 0x000000011000788c */ /* 0x008fe4000bf45270 */
[----:B------:R-:W-:Y:S01]  /*2710*/  UISETP.NE.AND UP0, UPT, UR14, 0x1, UPT ;  /* 0x000000010e00788c */ /* 0x000fe2000bf05270 */
[----:B------:R-:W-:-:S02]  /*2720*/  UMOV UR7, UR11 ;  /* 0x0000000b00077c82 */ /* 0x000fc40008000000 */
[----:B------:R-:W-:Y:S01]  /*2730*/  UMOV UR4, UR9 ;  /* 0x0000000900047c82 */ /* 0x000fe20008000000 */
[----:B------:R-:W-:Y:S02]  /*2740*/  USHF.R.U32.HI UR7, URZ, UR13, UR7 ;  /* 0x0000000dff077299 */ /* 0x000fe40008011607 */
[----:B----4-:R-:W-:Y:S02]  /*2750*/  USHF.R.U32.HI UR4, URZ, UR17, UR4 ;  /* 0x00000011ff047299 */ /* 0x010fe40008011604 */
[----:B------:R-:W-:Y:S02]  /*2760*/  USEL UR7, UR37, UR7, !UP2 ;  /* 0x0000000725077287 */ /* 0x000fe4000d000000 */
[----:B------:R-:W-:-:S04]  /*2770*/  USEL UR4, UR27, UR4, !UP0 ;  /* 0x000000041b047287 */ /* 0x000fc8000c000000 */
[----:B------:R-:W-:Y:S02]  /*2780*/  UIADD3 UR8, UPT, UPT, UR7, -UR4, URZ ;  /* 0x8000000407087290 */ /* 0x000fe4000fffe0ff */
[----:B------:R-:W-:Y:S02]  /*2790*/  UIADD3 UR4, UPT, UPT, -UR7, UR4, URZ ;  /* 0x0000000407047290 */ /* 0x000fe4000fffe1ff */
[----:B------:R-:W-:Y:S02]  /*27a0*/  UIMAD UR27, UR8, UR14, UR27 ;  /* 0x0000000e081b72a4 */ /* 0x000fe4000f8e021b */
[----:B------:R-:W-:-:S12]  /*27b0*/  UIMAD UR37, UR4, UR16, UR37 ;  /* 0x00000010042572a4 */ /* 0x000fd8000f8e0225 */
.L_x_41:
[----:B------:R-:W-:Y:S01]  /*27c0*/  VIADD R11, R11, 0x1 ;  /* 0x000000010b0b7836 */ /* 0x000fe20000000000 */
[----:B------:R-:W-:Y:S01]  /*27d0*/  R2UR UR4, R160 ;  /* 0x00000000a00472ca */ /* 0x000fe200000e0000 */
[----:B------:R-:W-:Y:S01]  /*27e0*/  UIADD3 UR20, UPT, UPT, UR27, UR63, URZ ;  /* 0x0000003f1b147290 */ /* 0x000fe2000fffe0ff */
[----:B------:R-:W-:Y:S02]  /*27f0*/  PLOP3.LUT P1, PT, PT, PT, PT, 0x80, 0x8 ;  /* 0x000000000008781c */ /* 0x000fe40003f2f070 */
[----:B------:R-:W-:-:S04]  /*2800*/  ISETP.NE.AND P0, PT, R11, 0x2, PT ;  /* 0x000000020b00780c */ /* 0x000fc80003f05270 */
[----:B------:R-:W-:Y:S02]  /*2810*/  SEL R3, RZ, 0x1, P0 ;  /* 0x00000001ff037807 */ /* 0x000fe40000000000 */
[----:B------:R-:W-:Y:S02]  /*2820*/  SEL R11, R11, RZ, P0 ;  /* 0x000000ff0b0b7207 */ /* 0x000fe40000000000 */
[----:B------:R-:W-:Y:S01]  /*2830*/  LOP3.LUT R10, R10, R3, RZ, 0x3c, !PT ;  /* 0x000000030a0a7212 */ /* 0x000fe200078e3cff */
[----:B------:R-:W-:Y:S01]  /*2840*/  UIADD3 UR16, UPT, UPT, UR37, UR4, URZ ;  /* 0x0000000425107290 */ /* 0x000fe2000fffe0ff */
[----:B------:R-:W-:Y:S11]  /*2850*/  BRA.U UP1, `(.L_x_42) ;  /* 0xfffffff101407547 */ /* 0x000ff6000b83ffff */
[----:B------:R-:W-:Y:S01]  /*2860*/  UIADD3 UR7, UPT, UPT, UR6, 0x30, URZ ;  /* 0x0000003006077890 */ /* 0x000fe2000fffe0ff */
[----:B------:R-:W-:-:S03]  /*2870*/  SHF.L.U32 R3, R12, 0x1f, RZ ;  /* 0x0000001f0c037819 */ /* 0x000fc600000006ff */
[----:B------:R-:W-:-:S09]  /*2880*/  ULEA UR4, UR5, UR7, 0x3 ;  /* 0x0000000705047291 */ /* 0x000fd2000f8e18ff */
[----:B------:R-:W2:Y:S02]  /*2890*/  SYNCS.PHASECHK.TRANS64.TRYWAIT P0, [UR4], R3 ;  /* 0x00000003ff0075a7 */ /* 0x000ea40008001104 */
[----:B--2---:R-:W-:Y:S05]  /*28a0*/  @!P0 BRA `(.L_x_43) ;  /* 0x0000006400048947 */ /* 0x004fea0003800000 */
.L_x_120:
[----:B------:R-:W-:-:S04]  /*28b0*/  UIADD3 UR4, UPT, UPT, UR5, 0x1, URZ ;  /* 0x0000000105047890 */ /* 0x000fc8000fffe0ff */
[----:B------:R-:W-:-:S04]  /*28c0*/  UISETP.NE.AND UP0, UPT, UR4, 0x6, UPT ;  /* 0x000000060400788c */ /* 0x000fc8000bf05270 */
[----:B------:R-:W-:Y:S02]  /*28d0*/  USEL UR6, URZ, 0x1, UP0 ;  /* 0x00000001ff067887 */ /* 0x000fe40008000000 */
[----:B------:R-:W-:-:S04]  /*28e0*/  USEL UR4, UR4, URZ, UP0 ;  /* 0x000000ff04047287 */ /* 0x000fc80008000000 */
[----:B------:R-:W-:Y:S01]  /*28f0*/  ULEA UR5, UR4, UR7, 0x3 ;  /* 0x0000000704057291 */ /* 0x000fe2000f8e18ff */
[----:B------:R-:W-:-:S04]  /*2900*/  LOP3.LUT R2, R12, UR6, RZ, 0x3c, !PT ;  /* 0x000000060c027c12 */ /* 0x000fc8000f8e3cff */
[----:B-1----:R-:W-:-:S04]  /*2910*/  SHF.L.U32 R3, R2, 0x1f, RZ ;  /* 0x0000001f02037819 */ /* 0x002fc800000006ff */
[----:B------:R-:W1:Y:S02]  /*2920*/  SYNCS.PHASECHK.TRANS64.TRYWAIT P0, [UR5], R3 ;  /* 0x00000003ff0075a7 */ /* 0x000e640008001105 */
[----:B-1----:R-:W-:Y:S05]  /*2930*/  @!P0 BRA `(.L_x_44) ;  /* 0x0000006000f88947 */ /* 0x002fea0003800000 */
.L_x_122:
        /* <DEDUP_REMOVED lines=9> */
.L_x_124:
        /* <DEDUP_REMOVED lines=9> */
.L_x_126:
        /* <DEDUP_REMOVED lines=9> */
.L_x_128:
[----:B------:R-:W-:-:S04]  /*2af0*/  UIADD3 UR4, UPT, UPT, UR4, 0x1, URZ ;  /* 0x0000000104047890 */ /* 0x000fc8000fffe0ff */
[----:B------:R-:W-:-:S04]  /*2b00*/  UISETP.NE.AND UP0, UPT, UR4, 0x6, UPT ;  /* 0x000000060400788c */ /* 0x000fc8000bf05270 */
[----:B------:R-:W-:Y:S02]  /*2b10*/  USEL UR5, URZ, 0x1, UP0 ;  /* 0x00000001ff057887 */ /* 0x000fe40008000000 */
[----:B------:R-:W-:-:S04]  /*2b20*/  USEL UR4, UR4, URZ, UP0 ;  /* 0x000000ff04047287 */ /* 0x000fc80008000000 */
[----:B------:R-:W-:Y:S01]  /*2b30*/  ULEA UR4, UR4, UR7, 0x3 ;  /* 0x0000000704047291 */ /* 0x000fe2000f8e18ff */
[----:B-1----:R-:W-:-:S04]  /*2b40*/  LOP3.LUT R3, R2, UR5, RZ, 0x3c, !PT ;  /* 0x0000000502037c12 */ /* 0x002fc8000f8e3cff */
[----:B------:R-:W-:Y:S01]  /*2b50*/  SHF.L.U32 R3, R3, 0x1f, RZ ;  /* 0x0000001f03037819 */ /* 0x000fe200000006ff */
[----:B------:R-:W-:-:S07]  /*2b60*/  IMAD.U32 R0, RZ, RZ, UR4 ;  /* 0x00000004ff007e24 */ /* 0x000fce000f8e00ff */
.L_x_48:
[----:B-1----:R1:W2:Y:S02]  /*2b70*/  SYNCS.PHASECHK.TRANS64.TRYWAIT P0, [R0+URZ], R3 ;  /* 0x00000003000075a7 */ /* 0x0022a400080011ff */
[----:B--2---:R-:W-:Y:S05]  /*2b80*/  @!P0 NANOSLEEP.SYNCS 0x989680 ;  /* 0x009896800000895d */ /* 0x004fea0003900000 */
[----:B------:R-:W2:Y:S02]  /*2b90*/  @!P0 SYNCS.PHASECHK.TRANS64 P0, [R0+URZ], R3 ;  /* 0x00000003000085a7 */ /* 0x000ea400080010ff */
[----:B--2---:R-:W-:Y:S05]  /*2ba0*/  @P0 EXIT ;  /* 0x000000000000094d */ /* 0x004fea0003800000 */
[----:B------:R-:W-:Y:S05]  /*2bb0*/  BRA `(.L_x_48) ;  /* 0xfffffffc00ec7947 */ /* 0x000fea000383ffff */
.L_x_22:
[----:B------:R-:W-:-:S04]  /*2bc0*/  UISETP.NE.AND UP0, UPT, UR45, URZ, UPT ;  /* 0x000000ff2d00728c */ /* 0x000fc8000bf05270 */
[----:B------:R-:W-:-:S09]  /*2bd0*/  UISETP.NE.OR UP0, UPT, UR17, 0x1, UP0 ;  /* 0x000000011100788c */ /* 0x000fd20008705670 */
[----:B------:R-:W-:Y:S05]  /*2be0*/  BRA.U UP0, `(.L_x_49) ;  /* 0x0000000500487547 */ /* 0x000fea000b800000 */
[----:B------:R-:W-:Y:S01]  /*2bf0*/  ISETP.GE.U32.AND P2, PT, R0, 0x8, PT ;  /* 0x000000080000780c */ /* 0x000fe20003f46070 */
[----:B------:R-:W-:Y:S01]  /*2c00*/  IMAD.MOV.U32 R12, RZ, RZ, 0x1 ;  /* 0x00000001ff0c7424 */ /* 0x000fe200078e00ff */
[----:B------:R-:W-:Y:S02]  /*2c10*/  CS2R R10, SRZ ;  /* 0x00000000000a7805 */ /* 0x000fe4000001ff00 */
[----:B------:R-:W-:Y:S01]  /*2c20*/  CS2R R8, SRZ ;  /* 0x0000000000087805 */ /* 0x000fe2000001ff00 */
[----:B------:R-:W-:Y:S01]  /*2c30*/  UMOV UR6, 0x400 ;  /* 0x0000040000067882 */ /* 0x000fe20000000000 */
[----:B------:R-:W-:Y:S01]  /*2c40*/  UMOV UR5, URZ ;  /* 0x000000ff00057c82 */ /* 0x000fe20008000000 */
[----:B------:R-:W-:-:S12]  /*2c50*/  ULEA UR6, UR45, UR6, 0x18 ;  /* 0x000000062d067291 */ /* 0x000fd8000f8ec0ff */
.L_x_53:
[----:B------:R-:W-:Y:S02]  /*2c60*/  LEA R2, R8, UR6, 0x3 ;  /* 0x0000000608027c11 */ /* 0x000fe4000f8e18ff */
[----:B------:R-:W-:-:S03]  /*2c70*/  SHF.L.U32 R5, R9, 0x1f, RZ ;  /* 0x0000001f09057819 */ /* 0x000fc600000006ff */
[----:B------:R-:W-:Y:S01]  /*2c80*/  VIADD R4, R2, 0x100 ;  /* 0x0000010002047836 */ /* 0x000fe20000000000 */
[----:B------:R-:W1:Y:S02]  /*2c90*/  SYNCS.PHASECHK.TRANS64.TRYWAIT P0, [R2+URZ+0xf0], R5 ;  /* 0x0000f005020075a7 */ /* 0x000e6400080011ff */
[----:B-1----:R-:W-:Y:S05]  /*2ca0*/  @!P0 BRA `(.L_x_50) ;  /* 0x00000060007c8947 */ /* 0x002fea0003800000 */
.L_x_129:
[----:B------:R-:W-:Y:S01]  /*2cb0*/  ULEA UR4, UR5, UR6, 0x3 ;  /* 0x0000000605047291 */ /* 0x000fe2000f8e18ff */
[----:B------:R-:W-:Y:S02]  /*2cc0*/  PRMT R4, RZ, 0x654, R4 ;  /* 0x00000654ff047816 */ /* 0x000fe40000000004 */
[----:B-1----:R-:W-:Y:S01]  /*2cd0*/  SHF.L.U32 R5, R12, 0x1f, RZ ;  /* 0x0000001f0c057819 */ /* 0x002fe200000006ff */
[----:B------:R-:W-:Y:S01]  /*2ce0*/  UIADD3 UR7, UPT, UPT, UR4, 0x90, URZ ;  /* 0x0000009004077890 */ /* 0x000fe2000fffe0ff */
[----:B------:R1:W-:Y:S05]  /*2cf0*/  SYNCS.ARRIVE.TRANS64.RED.A1T0 RZ, [R4+URZ], RZ ;  /* 0x000000ff04ff79a7 */ /* 0x0003ea00081004ff */
[----:B------:R-:W-:Y:S01]  /*2d00*/  IMAD.U32 R7, RZ, RZ, UR7 ;  /* 0x00000007ff077e24 */ /* 0x000fe2000f8e00ff */
[----:B------:R-:W2:Y:S04]  /*2d10*/  SYNCS.PHASECHK.TRANS64.TRYWAIT P0, [UR4+0xa0], R5 ;  /* 0x0000a005ff0075a7 */ /* 0x000ea80008001104 */
[----:B------:R-:W-:Y:S01]  /*2d20*/  PRMT R6, R0, 0x654, R7 ;  /* 0x0000065400067816 */ /* 0x000fe20000000007 */
[----:B-1----:R-:W-:Y:S01]  /*2d30*/  @!P2 IMAD.MOV.U32 R4, RZ, RZ, 0x10 ;  /* 0x00000010ff04a424 */ /* 0x002fe200078e00ff */
[----:B--2---:R-:W-:Y:S06]  /*2d40*/  @!P0 BRA `(.L_x_51) ;  /* 0x0000006000688947 */ /* 0x004fec0003800000 */
.L_x_131:
[----:B------:R-:W-:Y:S01]  /*2d50*/  ULEA UR8, UR5, UR6, 0x4 ;  /* 0x0000000605087291 */ /* 0x000fe2000f8e20ff */
[----:B------:R-:W-:Y:S01]  /*2d60*/  SEL R3, R6, R3, !P2 ;  /* 0x0000000306037207 */ /* 0x000fe20005000000 */
[----:B------:R-:W-:Y:S01]  /*2d70*/  UIADD3 UR9, UPT, UPT, UR4, 0x90, URZ ;  /* 0x0000009004097890 */ /* 0x000fe2000fffe0ff */
[----:B-1----:R-:W-:Y:S01]  /*2d80*/  LEA R2, R11, UR6, 0x3 ;  /* 0x000000060b027c11 */ /* 0x002fe2000f8e18ff */
[----:B------:R-:W-:Y:S01]  /*2d90*/  UIADD3 UR8, UPT, UPT, UR8, 0x120, URZ ;  /* 0x0000012008087890 */ /* 0x000fe2000fffe0ff */
[----:B------:R-:W-:Y:S01]  /*2da0*/  SHF.L.U32 R5, R10, 0x1f, RZ ;  /* 0x0000001f0a057819 */ /* 0x000fe200000006ff */
[----:B------:R1:W-:Y:S01]  /*2db0*/  @!P2 SYNCS.ARRIVE.TRANS64.RED RZ, [R3+URZ], R4 ;  /* 0x0000000403ffa9a7 */ /* 0x0003e200080004ff */
[----:B------:R-:W-:Y:S01]  /*2dc0*/  UIADD3 UR4, UPT, UPT, UR5, 0x1, URZ ;  /* 0x0000000105047890 */ /* 0x000fe2000fffe0ff */
[----:B------:R-:W-:-:S03]  /*2dd0*/  VIADD R8, R8, 0x1 ;  /* 0x0000000108087836 */ /* 0x000fc60000000000 */
[----:B------:R-:W-:Y:S02]  /*2de0*/  UISETP.NE.AND UP0, UPT, UR4, 0x2, UPT ;  /* 0x000000020400788c */ /* 0x000fe4000bf05270 */
[----:B------:R-:W-:Y:S06]  /*2df0*/  UGETNEXTWORKID.BROADCAST [UR8], [UR9] ;  /* 0x00000000080073ca */ /* 0x000fec0008000100 */
[----:B------:R-:W-:Y:S01]  /*2e00*/  USEL UR7, URZ, 0x1, UP0 ;  /* 0x00000001ff077887 */ /* 0x000fe20008000000 */
[----:B------:R-:W-:Y:S01]  /*2e10*/  ISETP.NE.AND P0, PT, R8, 0x2, PT ;  /* 0x000000020800780c */ /* 0x000fe20003f05270 */
[----:B------:R-:W-:Y:S01]  /*2e20*/  USEL UR5, UR4, URZ, UP0 ;  /* 0x000000ff04057287 */ /* 0x000fe20008000000 */
[----:B------:R-:W2:Y:S03]  /*2e30*/  SYNCS.PHASECHK.TRANS64.TRYWAIT P1, [R2+URZ+0x90], R5 ;  /* 0x00009005020075a7 */ /* 0x000ea600080211ff */
[----:B------:R-:W-:Y:S01]  /*2e40*/  LOP3.LUT R12, R12, UR7, RZ, 0x3c, !PT ;  /* 0x000000070c0c7c12 */ /* 0x000fe2000f8e3cff */
[----:B-12---:R-:W-:Y:S07]  /*2e50*/  @!P1 BRA `(.L_x_52) ;  /* 0x00000060003c9947 */ /* 0x006fee0003800000 */
.L_x_132:
[C---:B------:R-:W-:Y:S01]  /*2e60*/  LEA R4, R11.reuse, UR6, 0x4 ;  /* 0x000000060b047c11 */ /* 0x040fe2000f8e20ff */
[----:B-1----:R-:W-:Y:S01]  /*2e70*/  VIADD R2, R2, 0xa0 ;  /* 0x000000a002027836 */ /* 0x002fe20000000000 */
[----:B------:R-:W-:Y:S01]  /*2e80*/  SEL R8, R8, RZ, P0 ;  /* 0x000000ff08087207 */ /* 0x000fe20000000000 */
[----:B------:R-:W-:-:S03]  /*2e90*/  VIADD R11, R11, 0x1 ;  /* 0x000000010b0b7836 */ /* 0x000fc60000000000 */
[----:B------:R-:W1:Y:S01]  /*2ea0*/  LDS.128 R4, [R4+0x120] ;  /* 0x0001200004047984 */ /* 0x000e620000000c00 */
[----:B------:R-:W-:Y:S02]  /*2eb0*/  PRMT R2, RZ, 0x654, R2 ;  /* 0x00000654ff027816 */ /* 0x000fe40000000002 */
[C---:B------:R-:W-:Y:S01]  /*2ec0*/  ISETP.NE.AND P1, PT, R11.reuse, 0x2, PT ;  /* 0x000000020b00780c */ /* 0x040fe20003f25270 */
[----:B------:R-:W-:Y:S01]  /*2ed0*/  @!PT LDS RZ, [RZ] ;  /* 0x00000000fffff984 */ /* 0x000fe20000000800 */
[----:B------:R-:W-:Y:S01]  /*2ee0*/  @!PT LDS RZ, [RZ] ;  /* 0x00000000fffff984 */ /* 0x000fe20000000800 */
[----:B------:R-:W-:Y:S01]  /*2ef0*/  @!PT LDS RZ, [RZ] ;  /* 0x00000000fffff984 */ /* 0x000fe20000000800 */
[----:B------:R-:W-:Y:S01]  /*2f00*/  @!PT LDS RZ, [RZ] ;  /* 0x00000000fffff984 */ /* 0x000fe20000000800 */
[----:B------:R2:W-:Y:S06]  /*2f10*/  MEMBAR.ALL.CTA ;  /* 0x0000000000007992 */ /* 0x0005ec0000008000 */
[----:B--2---:R-:W2:Y:S01]  /*2f20*/  FENCE.VIEW.ASYNC.S ;  /* 0x00000000000073c6 */ /* 0x004ea20000000000 */
[----:B------:R-:W-:Y:S01]  /*2f30*/  SEL R11, R11, RZ, P1 ;  /* 0x000000ff0b0b7207 */ /* 0x000fe20000800000 */
[----:B--2---:R2:W-:Y:S01]  /*2f40*/  SYNCS.ARRIVE.TRANS64.RED.A1T0 RZ, [R2+URZ], RZ ;  /* 0x000000ff02ff79a7 */ /* 0x0045e200081004ff */
[----:B-1----:R-:W-:-:S02]  /*2f50*/  LOP3.LUT P3, RZ, R6, 0x1, RZ, 0xc0, !PT ;  /* 0x0000000106ff7812 */ /* 0x002fc4000786c0ff */
[----:B------:R-:W-:-:S04]  /*2f60*/  SEL R5, RZ, 0x1, P1 ;  /* 0x00000001ff057807 */ /* 0x000fc80000800000 */
[----:B------:R-:W-:Y:S02]  /*2f70*/  LOP3.LUT R10, R10, R5, RZ, 0x3c, !PT ;  /* 0x000000050a0a7212 */ /* 0x000fe400078e3cff */
[----:B--2---:R-:W-:-:S04]  /*2f80*/  SEL R2, RZ, 0x1, P0 ;  /* 0x00000001ff027807 */ /* 0x004fc80000000000 */
[----:B------:R-:W-:Y:S01]  /*2f90*/  LOP3.LUT R9, R9, R2, RZ, 0x3c, !PT ;  /* 0x0000000209097212 */ /* 0x000fe200078e3cff */
[----:B------:R-:W-:Y:S06]  /*2fa0*/  @P3 BRA `(.L_x_53) ;  /* 0xfffffffc002c3947 */ /* 0x000fec000383ffff */
[----:B------:R-:W-:Y:S01]  /*2fb0*/  ULEA UR4, UR5, UR6, 0x3 ;  /* 0x0000000605047291 */ /* 0x000fe2000f8e18ff */
[----:B------:R-:W-:-:S08]  /*2fc0*/  SHF.L.U32 R3, R12, 0x1f, RZ ;  /* 0x0000001f0c037819 */ /* 0x000fd000000006ff */
[----:B------:R-:W1:Y:S02]  /*2fd0*/  SYNCS.PHASECHK.TRANS64 P0, [UR4+0xa0], R3 ;  /* 0x0000a003ff0075a7 */ /* 0x000e640008001004 */
[----:B-1----:R-:W-:Y:S05]  /*2fe0*/  @P0 BRA `(.L_x_54) ;  /* 0x0000000000080947 */ /* 0x002fea0003800000 */
[----:B------:R-:W1:Y:S02]  /*2ff0*/  SYNCS.PHASECHK.TRANS64.TRYWAIT P0, [UR4+0xa0], R3 ;  /* 0x0000a003ff0075a7 */ /* 0x000e640008001104 */
[----:B-1----:R-:W-:Y:S05]  /*3000*/  @!P0 BRA `(.L_x_55) ;  /* 0x0000005c00e48947 */ /* 0x002fea0003800000 */
.L_x_54:
[----:B------:R-:W-:-:S04]  /*3010*/  UIADD3 UR7, UPT, UPT, UR5, 0x1, URZ ;  /* 0x0000000105077890 */ /* 0x000fc8000fffe0ff */
[----:B------:R-:W-:-:S04]  /*3020*/  UISETP.NE.AND UP0, UPT, UR7, 0x2, UPT ;  /* 0x000000020700788c */ /* 0x000fc8000bf05270 */
[----:B------:R-:W-:Y:S02]  /*3030*/  USEL UR8, URZ, 0x1, UP0 ;  /* 0x00000001ff087887 */ /* 0x000fe40008000000 */
[----:B------:R-:W-:-:S04]  /*3040*/  USEL UR7, UR7, URZ, UP0 ;  /* 0x000000ff07077287 */ /* 0x000fc80008000000 */
[----:B------:R-:W-:Y:S01]  /*3050*/  ULEA UR7, UR7, UR6, 0x3 ;  /* 0x0000000607077291 */ /* 0x000fe2000f8e18ff */
[----:B-1----:R-:W-:-:S04]  /*3060*/  LOP3.LUT R3, R12, UR8, RZ, 0x3c, !PT ;  /* 0x000000080c037c12 */ /* 0x002fc8000f8e3cff */
[----:B------:R-:W-:-:S04]  /*3070*/  SHF.L.U32 R0, R3, 0x1f, RZ ;  /* 0x0000001f03007819 */ /* 0x000fc800000006ff */
[----:B------:R-:W1:Y:S02]  /*3080*/  SYNCS.PHASECHK.TRANS64 P0, [UR7+0xa0], R0 ;  /* 0x0000a000ff0075a7 */ /* 0x000e640008001007 */
[----:B-1----:R-:W-:Y:S05]  /*3090*/  @P0 EXIT ;  /* 0x000000000000094d */ /* 0x002fea0003800000 */
[----:B------:R-:W-:Y:S02]  /*30a0*/  SHF.L.U32 R3, R3, 0x1f, RZ ;  /* 0x0000001f03037819 */ /* 0x000fe400000006ff */
[----:B------:R-:W-:-:S07]  /*30b0*/  MOV R0, UR7 ;  /* 0x0000000700007c02 */ /* 0x000fce0008000f00 */
.L_x_56:
[----:B-1----:R1:W2:Y:S02]  /*30c0*/  SYNCS.PHASECHK.TRANS64.TRYWAIT P0, [R0+URZ+0xa0], R3 ;  /* 0x0000a003000075a7 */ /* 0x0022a400080011ff */
[----:B--2---:R-:W-:Y:S05]  /*30d0*/  @!P0 NANOSLEEP.SYNCS 0x989680 ;  /* 0x009896800000895d */ /* 0x004fea0003900000 */
[----:B------:R-:W2:Y:S02]  /*30e0*/  @!P0 SYNCS.PHASECHK.TRANS64 P0, [R0+URZ+0xa0], R3 ;  /* 0x0000a003000085a7 */ /* 0x000ea400080010ff */
[----:B--2---:R-:W-:Y:S05]  /*30f0*/  @P0 EXIT ;  /* 0x000000000000094d */ /* 0x004fea0003800000 */
[----:B------:R-:W-:Y:S05]  /*3100*/  BRA `(.L_x_56) ;  /* 0xfffffffc00ec7947 */ /* 0x000fea000383ffff */
.L_x_49:
[----:B------:R-:W-:Y:S05]  /*3110*/  BRA.U UP4, `(.L_x_57) ;  /* 0x0000000d04bc7547 */ /* 0x000fea000b800000 */
[----:B------:R-:W-:Y:S01]  /*3120*/  UMOV UR4, 0x40 ;  /* 0x0000004000047882 */ /* 0x000fe20000000000 */
[----:B------:R-:W-:Y:S01]  /*3130*/  NOP ;  /* 0x0000000000007918 */ /* 0x000fe20000000000 */
[----:B------:R-:W-:Y:S01]  /*3140*/  ULEA UR5, UR45, UR4, 0x18 ;  /* 0x000000042d057291 */ /* 0x000fe2000f8ec0ff */
[----:B------:R-:W-:Y:S02]  /*3150*/  UMOV UR6, 0x400 ;  /* 0x0000040000067882 */ /* 0x000fe40000000000 */
[----:B------:R-:W-:-:S06]  /*3160*/  ULEA UR6, UR45, UR6, 0x18 ;  /* 0x000000062d067291 */ /* 0x000fcc000f8ec0ff */
[----:B------:R-:W1:Y:S02]  /*3170*/  LDS.U8 R0, [UR5+0x1c] ;  /* 0x00001c05ff007984 */ /* 0x000e640008000000 */
[----:B-1----:R-:W-:-:S13]  /*3180*/  ISETP.NE.AND P0, PT, R0, RZ, PT ;  /* 0x000000ff0000720c */ /* 0x002fda0003f05270 */
[----:B------:R-:W-:Y:S05]  /*3190*/  @P0 BRA `(.L_x_58) ;  /* 0x0000000000580947 */ /* 0x000fea0003800000 */
[----:B------:R-:W-:-:S13]  /*31a0*/  ELECT P0, URZ, PT ;  /* 0x0000000000ff782f */ /* 0x000fda0003800000 */
[----:B------:R-:W-:Y:S05]  /*31b0*/  @!P0 BRA `(.L_x_59) ;  /* 0x0000000000608947 */ /* 0x000fea0003800000 */
[----:B------:R-:W-:Y:S01]  /*31c0*/  UMOV UR4, 0x10 ;  /* 0x0000001000047882 */ /* 0x000fe20000000000 */
[----:B------:R-:W-:Y:S01]  /*31d0*/  HFMA2 R0, -RZ, RZ, 0, 5.9604644775390625e-08 ;  /* 0x00000001ff007431 */ /* 0x000fe200000001ff */
[----:B------:R-:W-:-:S03]  /*31e0*/  MOV R3, 0xffff ;  /* 0x0000ffff00037802 */ /* 0x000fc60000000f00 */
[----:B------:R-:W-:Y:S04]  /*31f0*/  DEPBAR.LE SB1, 0x36 ;  /* 0x00009d800000791a */ /* 0x000fe80000000000 */
[----:B------:R-:W1:Y:S02]  /*3200*/  UTCATOMSWS.FIND_AND_SET.ALIGN UP0, UR4, UR4 ;  /* 0x00000004000475e3 */ /* 0x000e640008000800 */
[----:B-1----:R-:W-:Y:S01]  /*3210*/  MOV R4, UR4 ;  /* 0x0000000400047c02 */ /* 0x002fe20008000f00 */
[----:B------:R-:W-:Y:S06]  /*3220*/  BRA.U UP0, `(.L_x_60) ;  /* 0x0000000100187547 */ /* 0x000fec000b800000 */
.L_x_61:
[----:B------:R-:W-:Y:S05]  /*3230*/  NANOSLEEP 0x64 ;  /* 0x000000640000795d */ /* 0x000fea0003800000 */
[----:B------:R-:W-:-:S05]  /*3240*/  UMOV UR4, 0x10 ;  /* 0x0000001000047882 */ /* 0x000fca0000000000 */
[----:B------:R-:W-:Y:S04]  /*3250*/  DEPBAR.LE SB1, 0x36 ;  /* 0x00009d800000791a */ /* 0x000fe80000000000 */
[----:B------:R-:W1:Y:S02]  /*3260*/  UTCATOMSWS.FIND_AND_SET.ALIGN UP0, UR4, UR4 ;  /* 0x00000004000475e3 */ /* 0x000e640008000800 */
[----:B-1----:R-:W-:Y:S01]  /*3270*/  MOV R4, UR4 ;  /* 0x0000000400047c02 */ /* 0x002fe20008000f00 */
[----:B------:R-:W-:Y:S05]  /*3280*/  BRA.U !UP0, `(.L_x_61) ;  /* 0xfffffffd08e87547 */ /* 0x000fea000b83ffff */
.L_x_60:
[-C--:B------:R-:W-:Y:S02]  /*3290*/  SHF.L.U32 R3, R3, R4.reuse, RZ ;  /* 0x0000000403037219 */ /* 0x080fe400000006ff */
[----:B------:R-:W-:Y:S01]  /*32a0*/  SHF.L.U32 R0, R0, R4, RZ ;  /* 0x0000000400007219 */ /* 0x000fe200000006ff */
[----:B------:R-:W-:Y:S02]  /*32b0*/  IMAD.SHL.U32 R4, R4, 0x20, RZ ;  /* 0x0000002004047824 */ /* 0x000fe400078e00ff */
[----:B------:R1:W-:Y:S04]  /*32c0*/  ATOMS.OR RZ, [UR5+0x14], R3 ;  /* 0x00001403ffff798c */ /* 0x0003e8000b000005 */
[----:B------:R1:W-:Y:S04]  /*32d0*/  ATOMS.OR RZ, [UR5+0x18], R0 ;  /* 0x00001800ffff798c */ /* 0x0003e8000b000005 */
[----:B------:R1:W-:Y:S01]  /*32e0*/  STS [UR6+0x140], R4 ;  /* 0x00014004ff007988 */ /* 0x0003e20008000806 */
[----:B------:R-:W-:Y:S05]  /*32f0*/  BRA `(.L_x_59) ;  /* 0x0000000000107947 */ /* 0x000fea0003800000 */
.L_x_58:
[----:B------:R-:W-:Y:S02]  /*3300*/  MOV R0, 0xffffffff ;  /* 0xffffffff00007802 */ /* 0x000fe40000000f00 */
[----:B------:R-:W-:-:S03]  /*3310*/  MOV R4, 0x3340 ;  /* 0x0000334000047802 */ /* 0x000fc60000000f00 */
[----:B------:R1:W-:Y:S04]  /*3320*/  STS [UR6+0x140], R0 ;  /* 0x00014000ff007988 */ /* 0x0003e80008000806 */
[----:B-1---5:R-:W-:Y:S05]  /*3330*/  CALL.REL.NOINC `($__internal_1_$__cuda_sm10x_tcgen05_guardrail_trap_phase_invalid_during_alloc) ;  /* 0x0000006000a47944 */ /* 0x022fea0003c00000 */
.L_x_59:
[----:B------:R-:W-:Y:S05]  /*3340*/  WARPSYNC.ALL ;  /* 0x0000000000007948 */ /* 0x000fea0003800000 */
[----:B------:R-:W2:Y:S01]  /*3350*/  S2UR UR4, SR_CgaCtaId ;  /* 0x00000000000479c3 */ /* 0x000ea20000008800 */
[----:B------:R-:W-:Y:S01]  /*3360*/  UMOV UR26, 0x400 ;  /* 0x00000400001a7882 */ /* 0x000fe20000000000 */
[----:B------:R-:W-:-:S06]  /*3370*/  NOP ;  /* 0x0000000000007918 */ /* 0x000fcc0000000000 */
[----:B------:R-:W-:Y:S06]  /*3380*/  BAR.ARV 0x6, 0xa0 ;  /* 0x0182800000007b1d */ /* 0x000fec0000002000 */
[----:B------:R-:W3:Y:S01]  /*3390*/  LDCU UR5, c[0x0][0x38c] ;  /* 0x00007180ff0577ac */ /* 0x000ee20008000800 */
[----:B------:R-:W-:Y:S01]  /*33a0*/  LOP3.LUT R2, R2, 0xffff, RZ, 0xc0, !PT ;  /* 0x0000ffff02027812 */ /* 0x000fe200078ec0ff */
[----:B------:R-:W-:Y:S01]  /*33b0*/  IMAD.MOV.U32 R11, RZ, RZ, 0x1 ;  /* 0x00000001ff0b7424 */ /* 0x000fe200078e00ff */
[----:B------:R-:W-:Y:S01]  /*33c0*/  CS2R R8, SRZ ;  /* 0x0000000000087805 */ /* 0x000fe2000001ff00 */
[----:B------:R-:W4:Y:S01]  /*33d0*/  LDCU UR7, c[0x0][0x38c] ;  /* 0x00007180ff0777ac */ /* 0x000f220008000800 */
[----:B------:R-:W-:Y:S01]  /*33e0*/  R2UR UR27, R2 ;  /* 0x00000000021b72ca */ /* 0x000fe200000e0000 */
[----:B------:R-:W-:Y:S01]  /*33f0*/  IMAD.MOV.U32 R10, RZ, RZ, RZ ;  /* 0x000000ffff0a7224 */ /* 0x000fe200078e00ff */
[----:B------:R-:W-:Y:S01]  /*3400*/  UMOV UR31, URZ ;  /* 0x000000ff001f7c82 */ /* 0x000fe20008000000 */
[----:B------:R-:W-:Y:S01]  /*3410*/  UMOV UR22, URZ ;  /* 0x000000ff00167c82 */ /* 0x000fe20008000000 */
[----:B--2---:R-:W-:Y:S01]  /*3420*/  ULEA UR26, UR4, UR26, 0x18 ;  /* 0x0000001a041a7291 */ /* 0x004fe2000f8ec0ff */
[----:B------:R-:W-:Y:S01]  /*3430*/  UMOV UR38, 0x0 ;  /* 0x0000000000267882 */ /* 0x000fe20000000000 */
[----:B------:R-:W-:-:S02]  /*3440*/  UMOV UR39, 0x8200010 ;  /* 0x0820001000277882 */ /* 0x000fc40000000000 */
[----:B------:R-:W-:Y:S02]  /*3450*/  UIADD3 UR4, UPT, UPT, UR26, 0x8400, URZ ;  /* 0x000084001a047890 */ /* 0x000fe4000fffe0ff */
[----:B------:R-:W-:Y:S02]  /*3460*/  UIADD3 UR6, UPT, UPT, UR26, 0x20400, URZ ;  /* 0x000204001a067890 */ /* 0x000fe4000fffe0ff */
[----:B---3--:R-:W-:Y:S01]  /*3470*/  UIADD3 UR5, UPT, UPT, UR5, 0x7f, URZ ;  /* 0x0000007f05057890 */ /* 0x008fe2000fffe0ff */
[----:B-1----:R-:W1:Y:S01]  /*3480*/  LDS R0, [UR26+0x140] ;  /* 0x0001401aff007984 */ /* 0x002e620008000800 */
[----:B------:R-:W-:Y:S01]  /*3490*/  UMOV UR36, 0x0 ;  /* 0x0000000000247882 */ /* 0x000fe20000000000 */
[----:B------:R-:W-:Y:S01]  /*34a0*/  UMOV UR37, 0x8200010 ;  /* 0x0820001000257882 */ /* 0x000fe20000000000 */
[----:B------:R-:W-:Y:S02]  /*34b0*/  USHF.R.S32.HI UR40, URZ, 0x1f, UR5 ;  /* 0x0000001fff287899 */ /* 0x000fe40008011405 */
[----:B----4-:R-:W-:-:S02]  /*34c0*/  UISETP.GE.AND UP4, UPT, UR7, 0x1, UPT ;  /* 0x000000010700788c */ /* 0x010fc4000bf86270 */
[----:B------:R-:W-:Y:S02]  /*34d0*/  ULEA.HI UR40, UR40, UR5, URZ, 0x7 ;  /* 0x0000000528287291 */ /* 0x000fe4000f8f38ff */
[----:B------:R-:W-:Y:S02]  /*34e0*/  USHF.R.U32.HI UR5, URZ, 0x4, UR4 ;  /* 0x00000004ff057899 */ /* 0x000fe40008011604 */
[----:B------:R-:W-:Y:S02]  /*34f0*/  USHF.R.S32.HI UR40, URZ, 0x7, UR40 ;  /* 0x00000007ff287899 */ /* 0x000fe40008011428 */
[----:B------:R-:W-:Y:S02]  /*3500*/  USHF.R.U32.HI UR4, URZ, 0x4, UR6 ;  /* 0x00000004ff047899 */ /* 0x000fe40008011606 */
[----:B------:R-:W-:Y:S02]  /*3510*/  UISETP.LT.AND UP0, UPT, UR40, 0x1, UPT ;  /* 0x000000012800788c */ /* 0x000fe4000bf01270 */
[----:B------:R-:W-:-:S02]  /*3520*/  ULOP3.LUT UR5, UR5, 0x3fff, URZ, 0xc0, !UPT ;  /* 0x00003fff05057892 */ /* 0x000fc4000f8ec0ff */
[----:B------:R-:W-:Y:S02]  /*3530*/  ULOP3.LUT UR4, UR4, 0x3fff, URZ, 0xc0, !UPT ;  /* 0x00003fff04047892 */ /* 0x000fe4000f8ec0ff */
[----:B------:R-:W-:Y:S02]  /*3540*/  USEL UR41, UR40, 0x1, !UP0 ;  /* 0x0000000128297887 */ /* 0x000fe4000c000000 */
[----:B------:R-:W-:Y:S02]  /*3550*/  ULOP3.LUT UR28, UR5, 0x10000, URZ, 0xfc, !UPT ;  /* 0x00010000051c7892 */ /* 0x000fe4000f8efcff */
[----:B------:R-:W-:Y:S02]  /*3560*/  ULOP3.LUT UR29, UR4, 0x10000, URZ, 0xfc, !UPT ;  /* 0x00010000041d7892 */ /* 0x000fe4000f8efcff */
[----:B------:R-:W-:Y:S01]  /*3570*/  UIADD3 UR41, UPT, UPT, -UR41, URZ, URZ ;  /* 0x000000ff29297290 */ /* 0x000fe2000fffe1ff */
[----:B------:R-:W-:Y:S01]  /*3580*/  UMOV UR34, 0x0 ;  /* 0x0000000000227882 */ /* 0x000fe20000000000 */
[----:B------:R-:W-:Y:S01]  /*3590*/  UMOV UR35, 0x8200010 ;  /* 0x0820001000237882 */ /* 0x000fe20000000000 */
[----:B------:R-:W-:Y:S01]  /*35a0*/  UMOV UR32, 0x0 ;  /* 0x0000000000207882 */ /* 0x000fe20000000000 */
[----:B------:R-:W-:Y:S01]  /*35b0*/  UMOV UR33, 0x8200010 ;  /* 0x0820001000217882 */ /* 0x000fe20000000000 */
[----:B-1----:R-:W-:-:S15]  /*35c0*/  R2UR UR42, R0 ;  /* 0x00000000002a72ca */ /* 0x002fde00000e0000 */
.L_x_68:
[----:B------:R-:W-:Y:S02]  /*35d0*/  LEA R0, R10, UR26, 0x3 ;  /* 0x0000001a0a007c11 */ /* 0x000fe4000f8e18ff */
[----:B------:R-:W-:Y:S02]  /*35e0*/  SHF.L.U32 R5, R9, 0x1f, RZ ;  /* 0x0000001f09057819 */ /* 0x000fe400000006ff */
[----:B------:R-:W-:Y:S01]  /*35f0*/  PLOP3.LUT P0, PT, PT, PT, UP4, 0x80, 0x8 ;  /* 0x000000000008781c */ /* 0x000fe20003f0f048 */
[----:B------:R-:W-:Y:S01]  /*3600*/  VIADD R3, R0, 0xa0 ;  /* 0x000000a000037836 */ /* 0x000fe20000000000 */
[----:B-1----:R-:W1:Y:S02]  /*3610*/  SYNCS.PHASECHK.TRANS64.TRYWAIT P1, [R0+URZ+0x90], R5 ;  /* 0x00009005000075a7 */ /* 0x002e6400080211ff */
[----:B-1-3--:R-:W-:Y:S09]  /*3620*/  @!P1 BRA `(.L_x_62) ;  /* 0x0000005800749947 */ /* 0x00aff20003800000 */
.L_x_134:
[----:B------:R-:W-:Y:S01]  /*3630*/  LEA R4, R10, UR26, 0x4 ;  /* 0x0000001a0a047c11 */ /* 0x000fe2000f8e20ff */
[----:B------:R-:W-:Y:S01]  /*3640*/  @UP4 ULEA UR4, UR22, UR26, 0x3 ;  /* 0x0000001a16044291 */ /* 0x000fe2000f8e18ff */
[----:B------:R-:W-:Y:S01]  /*3650*/  PLOP3.LUT P2, PT, PT, PT, PT, 0x80, 0x8 ;  /* 0x000000000008781c */ /* 0x000fe20003f4f070 */
[----:B------:R-:W-:Y:S01]  /*3660*/  ULEA UR30, UR31, UR26, 0x3 ;  /* 0x0000001a1f1e7291 */ /* 0x000fe2000f8e18ff */
[----:B------:R-:W-:Y:S01]  /*3670*/  PRMT R3, RZ, 0x654, R3 ;  /* 0x00000654ff037816 */ /* 0x000fe20000000003 */
[----:B------:R-:W-:Y:S01]  /*3680*/  ULEA UR11, UR31, UR42, 0x7 ;  /* 0x0000002a1f0b7291 */ /* 0x000fe2000f8e38ff */
[----:B-1----:R-:W1:Y:S01]  /*3690*/  LDS.128 R4, [R4+0x120] ;  /* 0x0001200004047984 */ /* 0x002e620000000c00 */
[----:B------:R-:W-:Y:S02]  /*36a0*/  @P0 SHF.L.U32 R2, R8, 0x1f, RZ ;  /* 0x0000001f08020819 */ /* 0x000fe400000006ff */
[----:B------:R-:W-:Y:S01]  /*36b0*/  SHF.L.U32 R0, R11, 0x1f, RZ ;  /* 0x0000001f0b007819 */ /* 0x000fe200000006ff */
[----:B------:R-:W-:Y:S01]  /*36c0*/  @!PT LDS RZ, [RZ] ;  /* 0x00000000fffff984 */ /* 0x000fe20000000800 */
[----:B------:R-:W-:Y:S01]  /*36d0*/  @!PT LDS RZ, [RZ] ;  /* 0x00000000fffff984 */ /* 0x000fe20000000800 */
[----:B------:R-:W-:Y:S01]  /*36e0*/  @!PT LDS RZ, [RZ] ;  /* 0x00000000fffff984 */ /* 0x000fe20000000800 */
[----:B------:R-:W-:Y:S01]  /*36f0*/  @!PT LDS RZ, [RZ] ;  /* 0x00000000fffff984 */ /* 0x000fe20000000800 */
[----:B------:R2:W-:Y:S06]  /*3700*/  MEMBAR.ALL.CTA ;  /* 0x0000000000007992 */ /* 0x0005ec0000008000 */
[----:B--2---:R-:W2:Y:S02]  /*3710*/  FENCE.VIEW.ASYNC.S ;  /* 0x00000000000073c6 */ /* 0x004ea40000000000 */
[----:B--2---:R2:W-:Y:S01]  /*3720*/  SYNCS.ARRIVE.TRANS64.RED.A1T0 RZ, [R3+URZ], RZ ;  /* 0x000000ff03ff79a7 */ /* 0x0045e200081004ff */
[----:B------:R2:W3:Y:S01]  /*3730*/  @P0 SYNCS.PHASECHK.TRANS64.TRYWAIT P2, [UR4], R2 ;  /* 0x00000002ff0005a7 */ /* 0x0004e20008041104 */
[----:B-1----:R-:W-:Y:S01]  /*3740*/  LOP3.LUT P1, RZ, R6, 0x1, RZ, 0xc0, !PT ;  /* 0x0000000106ff7812 */ /* 0x002fe2000782c0ff */
[----:B------:R-:W1:Y:S02]  /*3750*/  SYNCS.PHASECHK.TRANS64.TRYWAIT P0, [UR30+0xd0], R0 ;  /* 0x0000d000ff0075a7 */ /* 0x000e64000800111e */
[----:B-123--:R-:W-:Y:S10]  /*3760*/  @!P0 BRA `(.L_x_63) ;  /* 0x0000005800388947 */ /* 0x00eff40003800000 */
.L_x_136:
[----:B------:R-:W-:Y:S01]  /*3770*/  IADD3 R10, PT, PT, R10, 0x1, RZ ;  /* 0x000000010a0a7810 */ /* 0x000fe20007ffe0ff */
[----:B------:R-:W-:Y:S06]  /*3780*/  BRA.U !UP4, `(.L_x_64) ;  /* 0x000000010cc07547 */ /* 0x000fec000b800000 */
[----:B------:R-:W-:Y:S01]  /*3790*/  UPLOP3.LUT UP2, UPT, UPT, UPT, UPT, 0x40, 0x4 ;  /* 0x000000000004789c */ /* 0x000fe20003f4e870 */
[----:B------:R-:W-:Y:S01]  /*37a0*/  UMOV UR24, UR41 ;  /* 0x0000002900187c82 */ /* 0x000fe20008000000 */
[----:B------:R-:W-:Y:S01]  /*37b0*/  UMOV UR23, UR40 ;  /* 0x0000002800177c82 */ /* 0x000fe20008000000 */
[----:B------:R-:W-:-:S08]  /*37c0*/  UMOV UR10, UR22 ;  /* 0x00000016000a7c82 */ /* 0x000fd00008000000 */
.L_x_67:
[----:B------:R-:W-:Y:S02]  /*37d0*/  UIADD3 UR24, UPT, UPT, UR24, 0x1, URZ ;  /* 0x0000000118187890 */ /* 0x000fe4000fffe0ff */
[----:B--2---:R-:W-:Y:S02]  /*37e0*/  ULEA UR5, UR10, UR26, 0x3 ;  /* 0x0000001a0a057291 */ /* 0x004fe4000f8e18ff */
[----:B------:R-:W-:Y:S01]  /*37f0*/  UISETP.NE.AND UP3, UPT, UR24, URZ, UPT ;  /* 0x000000ff1800728c */ /* 0x000fe2000bf65270 */
[----:B---3--:R-:W-:Y:S10]  /*3800*/  @P2 BRA `(.L_x_65) ;  /* 0x00000000000c2947 */ /* 0x008ff40003800000 */
[----:B-1----:R-:W-:Y:S04]  /*3810*/  SHF.L.U32 R3, R8, 0x1f, RZ ;  /* 0x0000001f08037819 */ /* 0x002fe800000006ff */
[----:B------:R-:W1:Y:S02]  /*3820*/  SYNCS.PHASECHK.TRANS64.TRYWAIT P0, [UR5], R3 ;  /* 0x00000003ff0075a7 */ /* 0x000e640008001105 */
[----:B-1----:R-:W-:Y:S05]  /*3830*/  @!P0 BRA `(.L_x_66) ;  /* 0x00000058001c8947 */ /* 0x002fea0003800000 */
.L_x_65:
[----:B------:R-:W-:Y:S01]  /*3840*/  UISETP.NE.AND UP0, UPT, UR23, 0x1, UPT ;  /* 0x000000011700788c */ /* 0x000fe2000bf05270 */
[----:B------:R-:W-:Y:S01]  /*3850*/  PLOP3.LUT P2, PT, PT, PT, PT, 0x80, 0x8 ;  /* 0x000000000008781c */ /* 0x000fe20003f4f070 */
[----:B------:R-:W-:Y:S02]  /*3860*/  UIADD3 UR4, UPT, UPT, UR10, 0x1, URZ ;  /* 0x000000010a047890 */ /* 0x000fe4000fffe0ff */
[----:B------:R-:W-:Y:S02]  /*3870*/  UIADD3 UR25, UPT, UPT, UR5, 0x30, URZ ;  /* 0x0000003005197890 */ /* 0x000fe4000fffe0ff */
[----:B------:R-:W-:Y:S01]  /*3880*/  UISETP.NE.AND UP1, UPT, UR4, 0x6, UPT ;  /* 0x000000060400788c */ /* 0x000fe2000bf25270 */
[----:B------:R-:W-:Y:S01]  /*3890*/  PLOP3.LUT P0, PT, PT, PT, UP0, 0x80, 0x8 ;  /* 0x000000000008781c */ /* 0x000fe20003f0f008 */
[----:B------:R-:W-:Y:S02]  /*38a0*/  UIADD3 UR23, UPT, UPT, UR23, -0x1, URZ ;  /* 0xffffffff17177890 */ /* 0x000fe4000fffe0ff */
[----:B------:R-:W-:Y:S02]  /*38b0*/  USEL UR6, URZ, 0x1, UP1 ;  /* 0x00000001ff067887 */ /* 0x000fe40008800000 */
[----:B------:R-:W-:Y:S01]  /*38c0*/  USEL UR22, UR4, URZ, UP1 ;  /* 0x000000ff04167287 */ /* 0x000fe20008800000 */
[----:B------:R-:W-:Y:S01]  /*38d0*/  UMOV UR7, 0x40004040 ;  /* 0x4000404000077882 */ /* 0x000fe20000000000 */
[----:B------:R-:W-:Y:S02]  /*38e0*/  UMOV UR5, 0x40004040 ;  /* 0x4000404000057882 */ /* 0x000fe40000000000 */
[----:B------:R-:W-:Y:S01]  /*38f0*/  @UP0 ULEA UR4, UR22, UR26, 0x3 ;  /* 0x0000001a16040291 */ /* 0x000fe2000f8e18ff */
[----:B------:R-:W-:Y:S01]  /*3900*/  LOP3.LUT R8, R8, UR6, RZ, 0x3c, !PT ;  /* 0x0000000608087c12 */ /* 0x000fe2000f8e3cff */
[----:B------:R-:W-:Y:S01]  /*3910*/  ULEA UR6, UR10, UR29, 0xa ;  /* 0x0000001d0a067291 */ /* 0x000fe2000f8e50ff */
[----:B------:R-:W-:Y:S02]  /*3920*/  UMOV UR21, 0x40004040 ;  /* 0x4000404000157882 */ /* 0x000fe40000000000 */
[----:B-1----:R-:W-:Y:S01]  /*3930*/  @P0 SHF.L.U32 R0, R8, 0x1f, RZ ;  /* 0x0000001f08000819 */ /* 0x002fe200000006ff */
[----:B------:R-:W-:Y:S02]  /*3940*/  UIADD3 UR20, UPT, UPT, UR6, 0x2, URZ ;  /* 0x0000000206147890 */ /* 0x000fe4000fffe0ff */
[----:B------:R-:W-:Y:S01]  /*3950*/  UIADD3 UR16, UPT, UPT, UR6, 0x4, URZ ;  /* 0x0000000406107890 */ /* 0x000fe2000fffe0ff */
[----:B------:R2:W3:Y:S01]  /*3960*/  @P0 SYNCS.PHASECHK.TRANS64.TRYWAIT P2, [UR4], R0 ;  /* 0x00000000ff0005a7 */ /* 0x0004e20008041104 */
[----:B------:R-:W-:Y:S02]  /*3970*/  ULEA UR4, UR10, UR28, 0xa ;  /* 0x0000001c0a047291 */ /* 0x000fe4000f8e50ff */
[----:B------:R-:W-:Y:S02]  /*3980*/  UIADD3 UR12, UPT, UPT, UR6, 0x6, URZ ;  /* 0x00000006060c7890 */ /* 0x000fe4000fffe0ff */
[----:B------:R-:W-:Y:S02]  /*3990*/  UIADD3 UR18, UPT, UPT, UR4, 0x2, URZ ;  /* 0x0000000204127890 */ /* 0x000fe4000fffe0ff */
[----:B------:R-:W-:Y:S02]  /*39a0*/  UIADD3 UR14, UPT, UPT, UR4, 0x4, URZ ;  /* 0x00000004040e7890 */ /* 0x000fe4000fffe0ff */
[----:B------:R-:W-:Y:S01]  /*39b0*/  UIADD3 UR8, UPT, UPT, UR4, 0x6, URZ ;  /* 0x0000000604087890 */ /* 0x000fe2000fffe0ff */
[----:B------:R2:W-:Y:S01]  /*39c0*/  UTCQMMA gdesc[UR4], gdesc[UR6], tmem[UR11], tmem[UR38], idesc[UR39], UP2 ;  /* 0x00ff2606040075ea */ /* 0x0005e2000900030b */
[----:B------:R-:W-:Y:S01]  /*39d0*/  UPLOP3.LUT UP2, UPT, UPT, UPT, UPT, 0x80, 0x8 ;  /* 0x000000000008789c */ /* 0x000fe20003f4f070 */
[----:B------:R-:W-:Y:S01]  /*39e0*/  UMOV UR19, 0x40004040 ;  /* 0x4000404000137882 */ /* 0x000fe20000000000 */
[----:B------:R-:W-:Y:S01]  /*39f0*/  UMOV UR17, 0x40004040 ;  /* 0x4000404000117882 */ /* 0x000fe20000000000 */
[----:B------:R2:W-:Y:S01]  /*3a00*/  UTCQMMA gdesc[UR18], gdesc[UR20], tmem[UR11], tmem[UR36], idesc[UR37], UPT ;  /* 0x00ff2414120075ea */ /* 0x0005e2000b80030b */
[----:B------:R-:W-:Y:S01]  /*3a10*/  UMOV UR15, 0x40004040 ;  /* 0x40004040000f7882 */ /* 0x000fe20000000000 */
[----:B------:R-:W-:Y:S01]  /*3a20*/  UMOV UR13, 0x40004040 ;  /* 0x40004040000d7882 */ /* 0x000fe20000000000 */
[----:B------:R-:W-:Y:S01]  /*3a30*/  UMOV UR9, 0x40004040 ;  /* 0x4000404000097882 */ /* 0x000fe20000000000 */
[----:B------:R2:W-:Y:S01]  /*3a40*/  UTCQMMA gdesc[UR14], gdesc[UR16], tmem[UR11], tmem[UR34], idesc[UR35], UPT ;  /* 0x00ff22100e0075ea */ /* 0x0005e2000b80030b */
[----:B------:R2:W-:Y:S01]  /*3a50*/  UTCQMMA gdesc[UR8], gdesc[UR12], tmem[UR11], tmem[UR32], idesc[UR33], UPT ;  /* 0x00ff200c080075ea */ /* 0x0005e2000b80030b */
[----:B------:R2:W-:Y:S01]  /*3a60*/  UTCBAR.MULTICAST [UR25], URZ, UR27 ;  /* 0x000000ff190073e9 */ /* 0x0005e2000800081b */
[----:B------:R-:W-:Y:S01]  /*3a70*/  UMOV UR10, UR22 ;  /* 0x00000016000a7c82 */ /* 0x000fe20008000000 */
[----:B------:R-:W-:Y:S05]  /*3a80*/  BRA.U UP3, `(.L_x_67) ;  /* 0xfffffffd03507547 */ /* 0x000fea000b83ffff */
.L_x_64:
[----:B--2---:R-:W-:Y:S01]  /*3a90*/  UIADD3 UR4, UPT, UPT, UR31, 0x1, URZ ;  /* 0x000000011f047890 */ /* 0x004fe2000fffe0ff */
[C---:B------:R-:W-:Y:S01]  /*3aa0*/  ISETP.NE.AND P0, PT, R10.reuse, 0x2, PT ;  /* 0x000000020a00780c */ /* 0x040fe20003f05270 */
[----:B------:R-:W-:Y:S02]  /*3ab0*/  UIADD3 UR5, UPT, UPT, UR30, 0xb0, URZ ;  /* 0x000000b01e057890 */ /* 0x000fe4000fffe0ff */
[----:B------:R-:W-:Y:S01]  /*3ac0*/  UISETP.NE.AND UP0, UPT, UR4, 0x4, UPT ;  /* 0x000000040400788c */ /* 0x000fe2000bf05270 */
[----:B-1----:R-:W-:Y:S02]  /*3ad0*/  SEL R0, RZ, 0x1, P0 ;  /* 0x00000001ff007807 */ /* 0x002fe40000000000 */
[----:B------:R-:W-:Y:S01]  /*3ae0*/  SEL R10, R10, RZ, P0 ;  /* 0x000000ff0a0a7207 */ /* 0x000fe20000000000 */
[----:B------:R-:W-:Y:S01]  /*3af0*/  USEL UR6, URZ, 0x1, UP0 ;  /* 0x00000001ff067887 */ /* 0x000fe20008000000 */
[----:B------:R-:W-:Y:S01]  /*3b00*/  LOP3.LUT R9, R9, R0, RZ, 0x3c, !PT ;  /* 0x0000000009097212 */ /* 0x000fe200078e3cff */
[----:B------:R-:W-:Y:S01]  /*3b10*/  USEL UR31, UR4, URZ, UP0 ;  /* 0x000000ff041f7287 */ /* 0x000fe20008000000 */
[----:B------:R1:W-:Y:S03]  /*3b20*/  UTCBAR [UR5], URZ ;  /* 0x000000ff050073e9 */ /* 0x0003e600080000ff */
[----:B------:R-:W-:Y:S01]  /*3b30*/  LOP3.LUT R11, R11, UR6, RZ, 0x3c, !PT ;  /* 0x000000060b0b7c12 */ /* 0x000fe2000f8e3cff */
[----:B------:R-:W-:Y:S07]  /*3b40*/  @P1 BRA `(.L_x_68) ;  /* 0xfffffff800a01947 */ /* 0x000fee000383ffff */
[----:B------:R-:W2:Y:S01]  /*3b50*/  S2UR UR8, SR_CgaCtaId ;  /* 0x00000000000879c3 */ /* 0x000ea20000008800 */
[----:B------:R-:W-:Y:S01]  /*3b60*/  ELECT P0, URZ, PT ;  /* 0x0000000000ff782f */ /* 0x000fe20003800000 */
[----:B------:R-:W-:Y:S01]  /*3b70*/  IMAD.MOV.U32 R0, RZ, RZ, 0x1 ;  /* 0x00000001ff007424 */ /* 0x000fe200078e00ff */
[----:B------:R-:W-:Y:S01]  /*3b80*/  UIADD3 UR26, UPT, UPT, UR26, 0xd0, URZ ;  /* 0x000000d01a1a7890 */ /* 0x000fe2000fffe0ff */
[----:B------:R-:W-:Y:S01]  /*3b90*/  SHF.L.U32 R3, R11, 0x1f, RZ ;  /* 0x0000001f0b037819 */ /* 0x000fe200000006ff */
[----:B------:R-:W-:-:S03]  /*3ba0*/  UMOV UR4, 0x40 ;  /* 0x0000004000047882 */ /* 0x000fc60000000000 */
[----:B------:R-:W-:Y:S01]  /*3bb0*/  UVIRTCOUNT.DEALLOC.SMPOOL 0x80 ;  /* 0x000000800000784c */ /* 0x000fe20000000000 */
[----:B--2---:R-:W-:Y:S02]  /*3bc0*/  ULEA UR8, UR8, UR4, 0x18 ;  /* 0x0000000408087291 */ /* 0x004fe4000f8ec0ff */
[----:B------:R-:W-:-:S07]  /*3bd0*/  ULEA UR4, UR31, UR26, 0x3 ;  /* 0x0000001a1f047291 */ /* 0x000fce000f8e18ff */
[----:B------:R2:W-:Y:S02]  /*3be0*/  @P0 STS.U8 [UR8+0x1c], R0 ;  /* 0x00001c00ff000988 */ /* 0x0005e40008000008 */
[----:B------:R-:W4:Y:S02]  /*3bf0*/  SYNCS.PHASECHK.TRANS64.TRYWAIT P0, [UR4], R3 ;  /* 0x00000003ff0075a7 */ /* 0x000f240008001104 */
[----:B--2-4-:R-:W-:Y:S05]  /*3c00*/  @!P0 BRA `(.L_x_69) ;  /* 0x0000005400408947 */ /* 0x014fea0003800000 */
.L_x_139:
[----:B------:R-:W-:-:S04]  /*3c10*/  UIADD3 UR4, UPT, UPT, UR31, 0x1, URZ ;  /* 0x000000011f047890 */ /* 0x000fc8000fffe0ff */
[----:B------:R-:W-:-:S04]  /*3c20*/  UISETP.NE.AND UP0, UPT, UR4, 0x4, UPT ;  /* 0x000000040400788c */ /* 0x000fc8000bf05270 */
[----:B------:R-:W-:Y:S02]  /*3c30*/  USEL UR6, URZ, 0x1, UP0 ;  /* 0x00000001ff067887 */ /* 0x000fe40008000000 */
[----:B------:R-:W-:-:S04]  /*3c40*/  USEL UR4, UR4, URZ, UP0 ;  /* 0x000000ff04047287 */ /* 0x000fc80008000000 */
[----:B-1----:R-:W-:Y:S01]  /*3c50*/  ULEA UR5, UR4, UR26, 0x3 ;  /* 0x0000001a04057291 */ /* 0x002fe2000f8e18ff */
[----:B------:R-:W-:-:S04]  /*3c60*/  LOP3.LUT R2, R11, UR6, RZ, 0x3c, !PT ;  /* 0x000000060b027c12 */ /* 0x000fc8000f8e3cff */
[----:B--2---:R-:W-:-:S04]  /*3c70*/  SHF.L.U32 R3, R2, 0x1f, RZ ;  /* 0x0000001f02037819 */ /* 0x004fc800000006ff */
[----:B------:R-:W1:Y:S02]  /*3c80*/  SYNCS.PHASECHK.TRANS64.TRYWAIT P0, [UR5], R3 ;  /* 0x00000003ff0075a7 */ /* 0x000e640008001105 */
[----:B-1----:R-:W-:Y:S05]  /*3c90*/  @!P0 BRA `(.L_x_70) ;  /* 0x0000005400348947 */ /* 0x002fea0003800000 */
.L_x_141:
        /* <DEDUP_REMOVED lines=9> */
.L_x_143:
[----:B------:R-:W-:-:S04]  /*3d30*/  UIADD3 UR4, UPT, UPT, UR4, 0x1, URZ ;  /* 0x0000000104047890 */ /* 0x000fc8000fffe0ff */
[----:B------:R-:W-:-:S04]  /*3d40*/  UISETP.NE.AND UP0, UPT, UR4, 0x4, UPT ;  /* 0x000000040400788c */ /* 0x000fc8000bf05270 */
[----:B------:R-:W-:Y:S02]  /*3d50*/  USEL UR5, URZ, 0x1, UP0 ;  /* 0x00000001ff057887 */ /* 0x000fe40008000000 */
[----:B------:R-:W-:-:S04]  /*3d60*/  USEL UR4, UR4, URZ, UP0 ;  /* 0x000000ff04047287 */ /* 0x000fc80008000000 */
[----:B------:R-:W-:Y:S01]  /*3d70*/  ULEA UR4, UR4, UR26, 0x3 ;  /* 0x0000001a04047291 */ /* 0x000fe2000f8e18ff */
[----:B-1----:R-:W-:-:S04]  /*3d80*/  LOP3.LUT R3, R2, UR5, RZ, 0x3c, !PT ;  /* 0x0000000502037c12 */ /* 0x002fc8000f8e3cff */
[----:B------:R-:W-:-:S04]  /*3d90*/  SHF.L.U32 R3, R3, 0x1f, RZ ;  /* 0x0000001f03037819 */ /* 0x000fc800000006ff */
[----:B------:R-:W1:Y:S02]  /*3da0*/  SYNCS.PHASECHK.TRANS64.TRYWAIT P0, [UR4], R3 ;  /* 0x00000003ff0075a7 */ /* 0x000e640008001104 */
[----:B-1----:R-:W-:Y:S05]  /*3db0*/  @!P0 BRA `(.L_x_72) ;  /* 0x00000054001c8947 */ /* 0x002fea0003800000 */
.L_x_145:
[----:B------:R-:W-:Y:S01]  /*3dc0*/  NOP ;  /* 0x0000000000007918 */ /* 0x000fe20000000000 */
[----:B-1----:R-:W1:Y:S01]  /*3dd0*/  LDS R0, [UR8+0x14] ;  /* 0x00001408ff007984 */ /* 0x002e620008000800 */
[----:B------:R-:W-:Y:S01]  /*3de0*/  ULOP3.LUT UR4, UR42, 0xffff, URZ, 0xc0, !UPT ;  /* 0x0000ffff2a047892 */ /* 0x000fe2000f8ec0ff */
[----:B------:R-:W-:Y:S01]  /*3df0*/  UMOV UR5, 0xffff ;  /* 0x0000ffff00057882 */ /* 0x000fe20000000000 */
[----:B------:R-:W-:Y:S02]  /*3e00*/  UMOV UR6, 0x1 ;  /* 0x0000000100067882 */ /* 0x000fe40000000000 */
[----:B------:R-:W-:-:S04]  /*3e10*/  USHF.R.U32.HI UR4, URZ, 0x5, UR4 ;  /* 0x00000005ff047899 */ /* 0x000fc80008011604 */
[----:B------:R-:W-:Y:S02]  /*3e20*/  USHF.L.U32 UR5, UR5, UR4, URZ ;  /* 0x0000000405057299 */ /* 0x000fe400080006ff */
[----:B------:R-:W-:-:S04]  /*3e30*/  USHF.L.U32 UR4, UR6, UR4, URZ ;  /* 0x0000000406047299 */ /* 0x000fc800080006ff */
[----:B-1----:R-:W-:-:S04]  /*3e40*/  LOP3.LUT R0, R0, UR5, RZ, 0xc0, !PT ;  /* 0x0000000500007c12 */ /* 0x002fc8000f8ec0ff */
[----:B------:R-:W-:-:S13]  /*3e50*/  ISETP.NE.AND P0, PT, R0, UR5, PT ;  /* 0x0000000500007c0c */ /* 0x000fda000bf05270 */
[----:B------:R-:W-:Y:S05]  /*3e60*/  @P0 BRA `(.L_x_73) ;  /* 0x0000000000580947 */ /* 0x000fea0003800000 */
[----:B------:R-:W1:Y:S02]  /*3e70*/  LDS R0, [UR8+0x18] ;  /* 0x00001808ff007984 */ /* 0x000e640008000800 */
[----:B-1----:R-:W-:-:S04]  /*3e80*/  LOP3.LUT R0, R0, UR4, RZ, 0xc0, !PT ;  /* 0x0000000400007c12 */ /* 0x002fc8000f8ec0ff */
[----:B------:R-:W-:-:S13]  /*3e90*/  ISETP.NE.AND P0, PT, R0, UR4, PT ;  /* 0x0000000400007c0c */ /* 0x000fda000bf05270 */
[----:B------:R-:W-:Y:S05]  /*3ea0*/  @P0 BRA `(.L_x_74) ;  /* 0x00000000003c0947 */ /* 0x000fea0003800000 */
[----:B------:R-:W1:Y:S01]  /*3eb0*/  S2R R2, SR_LANEID ;  /* 0x0000000000027919 */ /* 0x000e620000000000 */
[----:B------:R-:W-:Y:S01]  /*3ec0*/  ULOP3.LUT UR5, URZ, UR5, URZ, 0x33, !UPT ;  /* 0x00000005ff057292 */ /* 0x000fe2000f8e33ff */
[----:B------:R-:W-:Y:S01]  /*3ed0*/  LOP3.LUT R4, RZ, UR4, RZ, 0x33, !PT ;  /* 0x00000004ff047c12 */ /* 0x000fe2000f8e33ff */
[----:B------:R-:W-:Y:S02]  /*3ee0*/  VOTEU.ANY UR4, UPT, PT ;  /* 0x0000000000047886 */ /* 0x000fe400038e0100 */
[----:B------:R-:W-:Y:S01]  /*3ef0*/  UFLO.U32 UR4, UR4 ;  /* 0x00000004000472bd */ /* 0x000fe200080e0000 */
[----:B------:R-:W2:Y:S01]  /*3f00*/  REDUX UR6, R4 ;  /* 0x00000000040673c4 */ /* 0x000ea20000000000 */
[----:B------:R-:W-:-:S06]  /*3f10*/  IMAD.U32 R0, RZ, RZ, UR5 ;  /* 0x00000005ff007e24 */ /* 0x000fcc000f8e00ff */
[----:B------:R4:W-:Y:S01]  /*3f20*/  UTCATOMSWS.AND URZ, UR5 ;  /* 0x0000000500ff79e3 */ /* 0x0009e20008000000 */
[----:B------:R-:W3:Y:S01]  /*3f30*/  REDUX UR7, R0 ;  /* 0x00000000000773c4 */ /* 0x000ee20000000000 */
[----:B-1----:R-:W-:Y:S01]  /*3f40*/  ISETP.EQ.U32.AND P0, PT, R2, UR4, PT ;  /* 0x0000000402007c0c */ /* 0x002fe2000bf02070 */
[----:B--2---:R-:W-:Y:S01]  /*3f50*/  IMAD.U32 R2, RZ, RZ, UR6 ;  /* 0x00000006ff027e24 */ /* 0x004fe2000f8e00ff */
[----:B---3--:R-:W-:-:S11]  /*3f60*/  MOV R3, UR7 ;  /* 0x0000000700037c02 */ /* 0x008fd60008000f00 */
[----:B------:R4:W-:Y:S04]  /*3f70*/  @P0 ATOMS.AND RZ, [UR8+0x14], R3 ;  /* 0x00001403ffff098c */ /* 0x0009e8000a800008 */
[----:B------:R4:W-:Y:S01]  /*3f80*/  @P0 ATOMS.AND RZ, [UR8+0x18], R2 ;  /* 0x00001802ffff098c */ /* 0x0009e2000a800008 */
[----:B------:R-:W-:Y:S05]  /*3f90*/  BRA `(.L_x_75) ;  /* 0x0000000000147947 */ /* 0x000fea0003800000 */
.L_x_74:
[----:B------:R-:W-:Y:S02]  /*3fa0*/  MOV R2, 0x3fc0 ;  /* 0x00003fc000027802 */ /* 0x000fe40000000f00 */
[----:B---3-5:R-:W-:Y:S05]  /*3fb0*/  CALL.REL.NOINC `($__internal_0_$__cuda_sm10x_tcgen05_guardrail_trap_col_being_dealloced_not_returned_by_alloc) ;  /* 0x0000005400787944 */ /* 0x028fea0003c00000 */
[----:B------:R-:W-:Y:S05]  /*3fc0*/  BRA `(.L_x_75) ;  /* 0x0000000000087947 */ /* 0x000fea0003800000 */
.L_x_73:
[----:B------:R-:W-:Y:S02]  /*3fd0*/  MOV R2, 0x3ff0 ;  /* 0x00003ff000027802 */ /* 0x000fe40000000f00 */
[----:B---3-5:R-:W-:Y:S05]  /*3fe0*/  CALL.REL.NOINC `($__internal_2_$__cuda_sm10x_tcgen05_guardrail_trap_unallocated_columns_being_dealloced) ;  /* 0x0000005400847944 */ /* 0x028fea0003c00000 */
.L_x_75:
[----:B------:R-:W-:Y:S01]  /*3ff0*/  NOP ;  /* 0x0000000000007918 */ /* 0x000fe20000000000 */
[----:B----4-:R-:W-:Y:S05]  /*4000*/  EXIT ;  /* 0x000000000000794d */ /* 0x010fea0003800000 */
.L_x_57:
[----:B------:R-:W-:-:S09]  /*4010*/  UISETP.NE.OR UP0, UPT, UR17, 0x3, !UP3 ;  /* 0x000000031100788c */ /* 0x000fd2000df05670 */
[----:B------:R-:W-:Y:S05]  /*4020*/  BRA.U UP0, `(.L_x_76) ;  /* 0x0000000d00807547 */ /* 0x000fea000b800000 */
[----:B------:R-:W1:Y:S01]  /*4030*/  LDCU UR32, c[0x0][0x370] ;  /* 0x00006e00ff2077ac */ /* 0x000e620008000800 */
[----:B------:R-:W2:Y:S01]  /*4040*/  LDC.64 R16, c[0x0][0x348] ;  /* 0x0000d200ff107b82 */ /* 0x000ea20000000a00 */
[----:B------:R-:W-:Y:S02]  /*4050*/  HFMA2 R13, -RZ, RZ, 0, 0 ;  /* 0x00000000ff0d7431 */ /* 0x000fe400000001ff */
[----:B------:R-:W-:Y:S01]  /*4060*/  IMAD.MOV.U32 R15, RZ, RZ, 0x1 ;  /* 0x00000001ff0f7424 */ /* 0x000fe200078e00ff */
[----:B------:R-:W1:Y:S01]  /*4070*/  LDCU.128 UR28, c[0x0][0xb10] ;  /* 0x00016200ff1c77ac */ /* 0x000e620008000c00 */
[----:B------:R-:W-:Y:S01]  /*4080*/  IMAD.MOV.U32 R14, RZ, RZ, RZ ;  /* 0x000000ffff0e7224 */ /* 0x000fe200078e00ff */
[----:B------:R-:W-:Y:S01]  /*4090*/  MOV R7, 0x2000 ;  /* 0x0000200000077802 */ /* 0x000fe20000000f00 */
[----:B------:R-:W3:Y:S01]  /*40a0*/  LDCU UR27, c[0x0][0x374] ;  /* 0x00006e80ff1b77ac */ /* 0x000ee20008000800 */
[----:B------:R-:W4:Y:S01]  /*40b0*/  LDC.64 R2, c[0x0][0x888] ;  /* 0x00022200ff027b82 */ /* 0x000f220000000a00 */
[----:B------:R-:W3:Y:S01]  /*40c0*/  LDCU UR15, c[0x0][0xb0c] ;  /* 0x00016180ff0f77ac */ /* 0x000ee20008000800 */
[----:B------:R-:W2:Y:S06]  /*40d0*/  LDCU UR38, c[0x0][0xb20] ;  /* 0x00016400ff2677ac */ /* 0x000eac0008000800 */
[----:B------:R-:W4:Y:S01]  /*40e0*/  LDC.64 R4, c[0x0][0x890] ;  /* 0x00022400ff047b82 */ /* 0x000f220000000a00 */
[----:B------:R-:W2:Y:S01]  /*40f0*/  LDCU UR4, c[0x0][0xb30] ;  /* 0x00016600ff0477ac */ /* 0x000ea20008000800 */
[----:B------:R-:W-:Y:S01]  /*4100*/  UMOV UR21, 0x400 ;  /* 0x0000040000157882 */ /* 0x000fe20000000000 */
[----:B-1----:R-:W-:-:S02]  /*4110*/  UIMAD.WIDE.U32 UR6, UR32, UR28, URZ ;  /* 0x0000001c200672a5 */ /* 0x002fc4000f8e00ff */
[----:B---3--:R-:W-:Y:S02]  /*4120*/  UIMAD.WIDE.U32 UR8, UR27, UR31, URZ ;  /* 0x0000001f1b0872a5 */ /* 0x008fe4000f8e00ff */
[----:B------:R-:W-:Y:S02]  /*4130*/  ULEA UR21, UR45, UR21, 0x18 ;  /* 0x000000152d157291 */ /* 0x000fe4000f8ec0ff */
[----:B------:R-:W-:Y:S02]  /*4140*/  UPLOP3.LUT UP3, UPT, UPT, UPT, UPT, 0x40, 0x4 ;  /* 0x000000000004789c */ /* 0x000fe40003f6e870 */
[----:B------:R-:W-:Y:S01]  /*4150*/  UIADD3 UR33, UPT, UPT, UR21, 0x68, URZ ;  /* 0x0000006815217890 */ /* 0x000fe2000fffe0ff */
[----:B------:R-:W-:Y:S01]  /*4160*/  UMOV UR6, UR7 ;  /* 0x0000000700067c82 */ /* 0x000fe20008000000 */
[----:B------:R-:W-:Y:S01]  /*4170*/  UMOV UR34, UR9 ;  /* 0x0000000900227c82 */ /* 0x000fe20008000000 */
[----:B------:R-:W-:Y:S02]  /*4180*/  UISETP.GE.AND UP0, UPT, UR42, 0x1, UPT ;  /* 0x000000012a00788c */ /* 0x000fe4000bf06270 */
[----:B------:R-:W-:Y:S01]  /*4190*/  UISETP.NE.AND UP4, UPT, UR42, 0x1, UPT ;  /* 0x000000012a00788c */ /* 0x000fe2000bf85270 */
[----:B------:R-:W1:Y:S01]  /*41a0*/  LDCU.64 UR22, c[0x0][0xb28] ;  /* 0x00016500ff1677ac */ /* 0x000e620008000a00 */
[----:B------:R-:W-:-:S02]  /*41b0*/  UISETP.NE.AND UP6, UPT, UR15, 0x1, UPT ;  /* 0x000000010f00788c */ /* 0x000fc4000bfc5270 */
[----:B------:R-:W-:Y:S02]  /*41c0*/  UISETP.NE.AND UP5, UPT, UR30, 0x1, UPT ;  /* 0x000000011e00788c */ /* 0x000fe4000bfa5270 */
[----:B------:R-:W-:Y:S02]  /*41d0*/  UIADD3 UR17, UPT, UPT, UR21, 0x60, URZ ;  /* 0x0000006015117890 */ /* 0x000fe4000fffe0ff */
[----:B------:R-:W-:Y:S02]  /*41e0*/  UPRMT UR33, UR45, 0x654, UR33 ;  /* 0x000006542d217896 */ /* 0x000fe40008000021 */
[----:B------:R-:W-:Y:S02]  /*41f0*/  USHF.R.U32.HI UR35, URZ, UR29, UR6 ;  /* 0x0000001dff237299 */ /* 0x000fe40008011606 */
[----:B--2---:R-:W-:Y:S02]  /*4200*/  USHF.R.U32.HI UR34, URZ, UR38, UR34 ;  /* 0x00000026ff227299 */ /* 0x004fe40008011622 */
[----:B------:R-:W-:-:S11]  /*4210*/  UISETP.NE.AND UP2, UPT, UR4, 0x1, UPT ;  /* 0x000000010400788c */ /* 0x000fd6000bf45270 */
.L_x_85:
[C---:B------:R-:W-:Y:S02]  /*4220*/  LEA R12, R14.reuse, UR21, 0x3 ;  /* 0x000000150e0c7c11 */ /* 0x040fe4000f8e18ff */
[----:B------:R-:W-:Y:S02]  /*4230*/  SHF.L.U32 R9, R13, 0x1f, RZ ;  /* 0x0000001f0d097819 */ /* 0x000fe400000006ff */
[----:B------:R-:W-:Y:S02]  /*4240*/  LEA R10, R14, UR21, 0x4 ;  /* 0x000000150e0a7c11 */ /* 0x000fe4000f8e20ff */
[----:B--2---:R-:W2:Y:S02]  /*4250*/  SYNCS.PHASECHK.TRANS64.TRYWAIT P0, [R12+URZ+0x90], R9 ;  /* 0x000090090c0075a7 */ /* 0x004ea400080011ff */
[----:B--2---:R-:W-:Y:S05]  /*4260*/  @!P0 BRA `(.L_x_77) ;  /* 0x0000005000088947 */ /* 0x004fea0003800000 */
.L_x_146:
[----:B--2---:R-:W2:Y:S01]  /*4270*/  LDS.128 R8, [R10+0x120] ;  /* 0x000120000a087984 */ /* 0x004ea20000000c00 */
[----:B------:R-:W-:Y:S01]  /*4280*/  UISETP.GE.AND UP0, UPT, UR42, 0x1, UPT ;  /* 0x000000012a00788c */ /* 0x000fe2000bf06270 */
[----:B------:R-:W-:Y:S01]  /*4290*/  @!PT LDS RZ, [RZ] ;  /* 0x00000000fffff984 */ /* 0x000fe20000000800 */
[----:B------:R-:W-:Y:S01]  /*42a0*/  @!PT LDS RZ, [RZ] ;  /* 0x00000000fffff984 */ /* 0x000fe20000000800 */
[----:B------:R-:W-:Y:S01]  /*42b0*/  @!PT LDS RZ, [RZ] ;  /* 0x00000000fffff984 */ /* 0x000fe20000000800 */
[----:B------:R-:W-:Y:S01]  /*42c0*/  @!PT LDS RZ, [RZ] ;  /* 0x00000000fffff984 */ /* 0x000fe20000000800 */
[----:B------:R3:W-:Y:S06]  /*42d0*/  MEMBAR.ALL.CTA ;  /* 0x0000000000007992 */ /* 0x0007ec0000008000 */
[----:B---3--:R-:W3:Y:S01]  /*42e0*/  FENCE.VIEW.ASYNC.S ;  /* 0x00000000000073c6 */ /* 0x008ee20000000000 */
[----:B--2---:R-:W-:Y:S11]  /*42f0*/  LOP3.LUT P0, RZ, R10, 0x1, RZ, 0xc0, !PT ;  /* 0x000000010aff7812 */ /* 0x004ff6000780c0ff */
[----:B------:R-:W-:Y:S02]  /*4300*/  @!UPT UIADD3 URZ, UPT, UPT, URZ, URZ, URZ ;  /* 0x000000fffffff290 */ /* 0x000fe4000fffe0ff */
[----:B---3--:R-:W-:Y:S01]  /*4310*/  VOTEU.ANY UP1, P0 ;  /* 0x0000000000ff7886 */ /* 0x008fe20000020100 */
[----:B------:R-:W-:Y:S11]  /*4320*/  PLOP3.LUT P0, PT, PT, PT, UP1, 0x80, 0x8 ;  /* 0x000000000008781c */ /* 0x000ff60003f0f018 */
[----:B------:R-:W-:Y:S02]  /*4330*/  @!UPT UIADD3 URZ, UPT, UPT, URZ, URZ, URZ ;  /* 0x000000fffffff290 */ /* 0x000fe4000fffe0ff */
[----:B------:R-:W-:Y:S02]  /*4340*/  @P0 SHF.R.U32.HI R0, RZ, 0x10, R9 ;  /* 0x00000010ff000819 */ /* 0x000fe40000011609 */
[----:B------:R-:W-:Y:S02]  /*4350*/  @P0 MOV R6, R8 ;  /* 0x0000000800060202 */ /* 0x000fe40000000f00 */
[----:B------:R-:W-:Y:S01]  /*4360*/  @P0 R2UR UR4, R0 ;  /* 0x00000000000402ca */ /* 0x000fe200000e0000 */
[----:B------:R-:W-:Y:S01]  /*4370*/  VIADD R0, R12, 0xa0 ;  /* 0x000000a00c007836 */ /* 0x000fe20000000000 */
[----:B------:R-:W-:Y:S02]  /*4380*/  @P0 LOP3.LUT R8, R9, 0xffff, RZ, 0xc0, !PT ;  /* 0x0000ffff09080812 */ /* 0x000fe400078ec0ff */
[----:B------:R-:W-:Y:S02]  /*4390*/  @P0 R2UR UR6, R6 ;  /* 0x00000000060602ca */ /* 0x000fe400000e0000 */
[----:B------:R-:W-:Y:S02]  /*43a0*/  PRMT R0, RZ, 0x654, R0 ;  /* 0x00000654ff007816 */ /* 0x000fe40000000000 */
[----:B------:R-:W-:Y:S02]  /*43b0*/  @P0 R2UR UR5, R8 ;  /* 0x00000000080502ca */ /* 0x000fe400000e0000 */
[----:B------:R2:W-:Y:S03]  /*43c0*/  SYNCS.ARRIVE.TRANS64.RED.A1T0 RZ, [R0+URZ], RZ ;  /* 0x000000ff00ff79a7 */ /* 0x0005e600081004ff */
[----:B------:R-:W-:Y:S04]  /*43d0*/  @UP1 UMOV UR26, UR4 ;  /* 0x00000004001a1c82 */ /* 0x000fe80008000000 */
[----:B------:R-:W-:Y:S04]  /*43e0*/  @UP1 UMOV UR14, UR6 ;  /* 0x00000006000e1c82 */ /* 0x000fe80008000000 */
[----:B------:R-:W-:Y:S01]  /*43f0*/  @UP1 UMOV UR13, UR5 ;  /* 0x00000005000d1c82 */ /* 0x000fe20008000000 */
[----:B------:R-:W-:Y:S05]  /*4400*/  BRA.U !UP0, `(.L_x_78) ;  /* 0x0000000108a47547 */ /* 0x000fea000b800000 */
[----:B------:R-:W-:Y:S02]  /*4410*/  UIMAD.WIDE.U32 UR8, UR13, UR31, URZ ;  /* 0x0000001f0d0872a5 */ /* 0x000fe4000f8e00ff */
[----:B------:R-:W-:Y:S02]  /*4420*/  UIMAD.WIDE.U32 UR10, UR14, UR28, URZ ;  /* 0x0000001c0e0a72a5 */ /* 0x000fe4000f8e00ff */
[----:B------:R-:W-:Y:S02]  /*4430*/  USEL UR4, UR27, UR34, !UP5 ;  /* 0x000000221b047287 */ /* 0x000fe4000e800000 */
[----:B------:R-:W-:Y:S02]  /*4440*/  USEL UR7, UR32, UR35, !UP6 ;  /* 0x0000002320077287 */ /* 0x000fe4000f000000 */
[----:B-1----:R-:W-:Y:S02]  /*4450*/  UIMAD.WIDE.U32 UR18, UR4, UR22, URZ ;  /* 0x00000016041272a5 */ /* 0x002fe4000f8e00ff */
[----:B------:R-:W-:Y:S01]  /*4460*/  UIMAD.WIDE.U32 UR24, UR7, UR22, URZ ;  /* 0x00000016071872a5 */ /* 0x000fe2000f8e00ff */
[----:B------:R-:W-:Y:S02]  /*4470*/  UMOV UR5, UR9 ;  /* 0x0000000900057c82 */ /* 0x000fe40008000000 */
[----:B------:R-:W-:Y:S03]  /*4480*/  USHF.R.U32.HI UR6, URZ, UR38, UR5 ;  /* 0x00000026ff067299 */ /* 0x000fe60008011605 */
[----:B------:R-:W-:Y:S01]  /*4490*/  UMOV UR5, UR11 ;  /* 0x0000000b00057c82 */ /* 0x000fe20008000000 */
[----:B------:R-:W-:Y:S02]  /*44a0*/  USEL UR6, UR13, UR6, !UP5 ;  /* 0x000000060d067287 */ /* 0x000fe4000e800000 */
[----:B------:R-:W-:Y:S02]  /*44b0*/  USHF.R.U32.HI UR8, URZ, UR29, UR5 ;  /* 0x0000001dff087299 */ /* 0x000fe40008011605 */
[----:B------:R-:W-:Y:S01]  /*44c0*/  UIMAD.WIDE.U32 UR10, UR6, UR22, URZ ;  /* 0x00000016060a72a5 */ /* 0x000fe2000f8e00ff */
[----:B------:R-:W-:Y:S02]  /*44d0*/  UMOV UR5, UR19 ;  /* 0x0000001300057c82 */ /* 0x000fe40008000000 */
[----:B------:R-:W-:Y:S03]  /*44e0*/  @UP4 USHF.R.U32.HI UR4, URZ, UR23, UR5 ;  /* 0x00000017ff044299 */ /* 0x000fe60008011605 */
[----:B------:R-:W-:Y:S01]  /*44f0*/  UMOV UR5, UR25 ;  /* 0x0000001900057c82 */ /* 0x000fe20008000000 */
[----:B------:R-:W-:Y:S02]  /*4500*/  UIMAD UR4, UR42, UR4, URZ ;  /* 0x000000042a0472a4 */ /* 0x000fe4000f8e02ff */
[----:B------:R-:W-:Y:S02]  /*4510*/  @UP4 USHF.R.U32.HI UR7, URZ, UR23, UR5 ;  /* 0x00000017ff074299 */ /* 0x000fe40008011605 */
[----:B------:R-:W-:Y:S02]  /*4520*/  USEL UR5, UR14, UR8, !UP6 ;  /* 0x000000080e057287 */ /* 0x000fe4000f000000 */
[----:B------:R-:W-:Y:S02]  /*4530*/  UIMAD UR8, UR42, UR7, URZ ;  /* 0x000000072a0872a4 */ /* 0x000fe4000f8e02ff */
[----:B------:R-:W-:Y:S03]  /*4540*/  UISETP.GE.AND UP0, UPT, UR6, UR4, UPT ;  /* 0x000000040600728c */ /* 0x000fe6000bf06270 */
[----:B------:R-:W-:Y:S01]  /*4550*/  UMOV UR4, UR11 ;  /* 0x0000000b00047c82 */ /* 0x000fe20008000000 */
[----:B------:R-:W-:Y:S02]  /*4560*/  UISETP.GE.OR UP0, UPT, UR5, UR8, UP0 ;  /* 0x000000080500728c */ /* 0x000fe40008706670 */
[----:B------:R-:W-:Y:S02]  /*4570*/  USHF.R.U32.HI UR4, URZ, UR23, UR4 ;  /* 0x00000017ff047299 */ /* 0x000fe40008011604 */
[----:B------:R-:W-:Y:S02]  /*4580*/  UIMAD.WIDE.U32 UR8, UR5, UR22, URZ ;  /* 0x00000016050872a5 */ /* 0x000fe4000f8e00ff */
[----:B------:R-:W-:Y:S04]  /*4590*/  USEL UR10, UR6, UR4, !UP4 ;  /* 0x00000004060a7287 */ /* 0x000fe8000e000000 */
[----:B------:R-:W-:Y:S01]  /*45a0*/  UIADD3 UR11, UPT, UPT, -UR10, URZ, URZ ;  /* 0x000000ff0a0b7290 */ /* 0x000fe2000fffe1ff */
[----:B------:R-:W-:Y:S02]  /*45b0*/  @!UP0 UMOV UR4, UR9 ;  /* 0x0000000900048c82 */ /* 0x000fe40008000000 */
[----:B------:R-:W-:Y:S02]  /*45c0*/  @!UP0 USHF.R.U32.HI UR4, URZ, UR23, UR4 ;  /* 0x00000017ff048299 */ /* 0x000fe40008011604 */
[----:B------:R-:W-:Y:S02]  /*45d0*/  UIMAD UR8, UR42, UR11, UR6 ;  /* 0x0000000b2a0872a4 */ /* 0x000fe4000f8e0206 */
[----:B------:R-:W-:Y:S04]  /*45e0*/  @!UP0 USEL UR4, UR5, UR4, !UP4 ;  /* 0x0000000405048287 */ /* 0x000fe8000e000000 */
[----:B------:R-:W-:Y:S02]  /*45f0*/  @!UP0 UIMAD UR8, UR7, UR8, UR4 ;  /* 0x00000008070882a4 */ /* 0x000fe4000f8e0204 */
[----:B------:R-:W-:Y:S02]  /*4600*/  @!UP0 UIADD3 UR9, UPT, UPT, UR10, -UR4, URZ ;  /* 0x800000040a098290 */ /* 0x000fe4000fffe0ff */
[----:B------:R-:W-:Y:S02]  /*4610*/  UIADD3 UR4, UPT, UPT, -UR5, URZ, URZ ;  /* 0x000000ff05047290 */ /* 0x000fe4000fffe1ff */
[----:B------:R-:W-:Y:S02]  /*4620*/  UIADD3 UR7, UPT, UPT, -UR6, URZ, URZ ;  /* 0x000000ff06077290 */ /* 0x000fe4000fffe1ff */
[----:B------:R-:W-:Y:S02]  /*4630*/  @!UP0 UIMAD UR6, UR9, UR42, UR5 ;  /* 0x0000002a090682a4 */ /* 0x000fe4000f8e0205 */
[----:B------:R-:W-:Y:S02]  /*4640*/  UIMAD UR14, UR15, UR4, UR14 ;  /* 0x000000040f0e72a4 */ /* 0x000fe4000f8e020e */
[----:B------:R-:W-:Y:S01]  /*4650*/  UIMAD UR13, UR30, UR7, UR13 ;  /* 0x000000071e0d72a4 */ /* 0x000fe2000f8e020d */
[----:B------:R-:W-:Y:S02]  /*4660*/  @!UP0 UMOV UR5, UR8 ;  /* 0x0000000800058c82 */ /* 0x000fe40008000000 */
[----:B------:R-:W-:Y:S02]  /*4670*/  UIMAD UR14, UR5, UR15, UR14 ;  /* 0x0000000f050e72a4 */ /* 0x000fe4000f8e020e */
[----:B------:R-:W-:Y:S11]  /*4680*/  UIMAD UR13, UR6, UR30, UR13 ;  /* 0x0000001e060d72a4 */ /* 0x000ff6000f8e020d */
[----:B------:R-:W-:Y:S01]  /*4690*/  @!UPT UIADD3 URZ, UPT, UPT, URZ, URZ, URZ ;  /* 0x000000fffffff290 */ /* 0x000fe2000fffe0ff */
.L_x_78:
[----:B------:R-:W3:Y:S01]  /*46a0*/  @!UP2 LDCU.128 UR8, c[0x0][0xb10] ;  /* 0x00016200ff08a7ac */ /* 0x000ee20008000c00 */
[C---:B----4-:R-:W-:Y:S02]  /*46b0*/  ISETP.NE.U32.AND P1, PT, R4.reuse, RZ, PT ;  /* 0x000000ff0400720c */ /* 0x050fe40003f25070 */
[----:B------:R-:W-:Y:S02]  /*46c0*/  ISETP.NE.U32.AND P0, PT, R4, RZ, PT ;  /* 0x000000ff0400720c */ /* 0x000fe40003f05070 */
[C---:B------:R-:W-:Y:S02]  /*46d0*/  ISETP.NE.AND.EX P1, PT, R5.reuse, RZ, PT, P1 ;  /* 0x000000ff0500720c */ /* 0x040fe40003f25310 */
[----:B------:R-:W-:Y:S01]  /*46e0*/  ISETP.NE.AND.EX P0, PT, R5, RZ, PT, P0 ;  /* 0x000000ff0500720c */ /* 0x000fe20003f05300 */
[----:B------:R-:W4:Y:S01]  /*46f0*/  @!UP2 LDCU UR5, c[0x0][0xb0c] ;  /* 0x00016180ff05a7ac */ /* 0x000f220008000800 */
[----:B------:R-:W-:Y:S01]  /*4700*/  SHF.L.U32 R9, R15, 0x1f, RZ ;  /* 0x0000001f0f097819 */ /* 0x000fe200000006ff */
[----:B------:R-:W-:Y:S02]  /*4710*/  USHF.L.U32 UR19, UR16, 0x7, URZ ;  /* 0x0000000710137899 */ /* 0x000fe400080006ff */
[----:B------:R-:W-:Y:S02]  /*4720*/  USHF.L.U32 UR18, UR20, 0x7, URZ ;  /* 0x0000000714127899 */ /* 0x000fe400080006ff */
[----:B---3--:R-:W-:Y:S07]  /*4730*/  UIMAD.WIDE.U32 UR6, UR14, UR8, URZ ;  /* 0x000000080e0672a5 */ /* 0x008fee000f8e00ff */
[----:B------:R-:W-:Y:S01]  /*4740*/  @!UP2 UMOV UR4, UR7 ;  /* 0x000000070004ac82 */ /* 0x000fe20008000000 */
[----:B----4-:R-:W-:Y:S02]  /*4750*/  @!UP2 UISETP.NE.AND UP0, UPT, UR5, 0x1, UPT ;  /* 0x000000010500a88c */ /* 0x010fe4000bf05270 */
[----:B------:R-:W-:Y:S02]  /*4760*/  @!UP2 USHF.R.U32.HI UR4, URZ, UR9, UR4 ;  /* 0x00000009ff04a299 */ /* 0x000fe40008011604 */
[----:B------:R-:W-:Y:S02]  /*4770*/  UIMAD.WIDE.U32 UR6, UR13, UR11, URZ ;  /* 0x0000000b0d0672a5 */ /* 0x000fe4000f8e00ff */
[----:B------:R-:W-:Y:S02]  /*4780*/  @!UP2 USEL UR8, UR14, UR4, !UP0 ;  /* 0x000000040e08a287 */ /* 0x000fe4000c000000 */
[----:B------:R-:W-:Y:S03]  /*4790*/  @!UP2 UISETP.NE.AND UP0, UPT, UR10, 0x1, UPT ;  /* 0x000000010a00a88c */ /* 0x000fe6000bf05270 */
[----:B------:R-:W-:Y:S02]  /*47a0*/  @!UP2 UMOV UR6, UR7 ;  /* 0x000000070006ac82 */ /* 0x000fe40008000000 */
[----:B------:R-:W3:Y:S02]  /*47b0*/  @!UP2 LDCU UR4, c[0x0][0xb20] ;  /* 0x00016400ff04a7ac */ /* 0x000ee40008000800 */
[----:B---3--:R-:W-:Y:S04]  /*47c0*/  @!UP2 USHF.R.U32.HI UR6, URZ, UR4, UR6 ;  /* 0x00000004ff06a299 */ /* 0x008fe80008011606 */
[----:B------:R-:W-:Y:S04]  /*47d0*/  @!UP2 USEL UR6, UR13, UR6, !UP0 ;  /* 0x000000060d06a287 */ /* 0x000fe8000c000000 */
[----:B------:R-:W-:Y:S02]  /*47e0*/  @!UP2 UIADD3 UR4, UPT, UPT, -UR8, UR6, URZ ;  /* 0x000000060804a290 */ /* 0x000fe4000fffe1ff */
[----:B------:R-:W-:Y:S02]  /*47f0*/  @!UP2 UIADD3 UR6, UPT, UPT, UR8, -UR6, URZ ;  /* 0x800000060806a290 */ /* 0x000fe4000fffe0ff */
[----:B------:R-:W-:Y:S02]  /*4800*/  @!UP2 UIMAD UR14, UR4, UR5, UR14 ;  /* 0x00000005040ea2a4 */ /* 0x000fe4000f8e020e */
[----:B------:R-:W-:Y:S01]  /*4810*/  @!UP2 UIMAD UR13, UR6, UR10, UR13 ;  /* 0x0000000a060da2a4 */ /* 0x000fe2000f8e020d */
[----:B------:R-:W-:Y:S11]  /*4820*/  BRA.U UP3, `(.L_x_79) ;  /* 0x0000000103107547 */ /* 0x000ff6000b800000 */
[----:B--2---:R-:W-:Y:S04]  /*4830*/  MOV R0, UR37 ;  /* 0x0000002500007c02 */ /* 0x004fe80008000f00 */
[----:B------:R-:W-:Y:S04]  /*4840*/  SHF.L.U32 R11, R0, 0x1f, RZ ;  /* 0x0000001f000b7819 */ /* 0x000fe800000006ff */
[----:B------:R-:W2:Y:S02]  /*4850*/  SYNCS.PHASECHK.TRANS64.TRYWAIT P2, [UR21+0x88], R11 ;  /* 0x0000880bff0075a7 */ /* 0x000ea40008041115 */
[----:B--2---:R-:W-:Y:S05]  /*4860*/  @!P2 BRA `(.L_x_80) ;  /* 0x00000048009ca947 */ /* 0x004fea0003800000 */
.L_x_79:
[----:B------:R-:W-:Y:S05]  /*4870*/  @!P1 BRA `(.L_x_81) ;  /* 0x0000000000309947 */ /* 0x000fea0003800000 */
[----:B------:R-:W-:Y:S01]  /*4880*/  ISETP.NE.U32.AND P1, PT, R2, RZ, PT ;  /* 0x000000ff0200720c */ /* 0x000fe20003f25070 */
[----:B------:R-:W3:Y:S01]  /*4890*/  LDCU.64 UR4, c[0x0][0x358] ;  /* 0x00006b00ff0477ac */ /* 0x000ee20008000a00 */
[----:B------:R-:W-:Y:S02]  /*48a0*/  IMAD.MOV.U32 R158, RZ, RZ, 0x1 ;  /* 0x00000001ff9e7424 */ /* 0x000fe400078e00ff */
[----:B------:R-:W-:Y:S11]  /*48b0*/  ISETP.NE.AND.EX P1, PT, R3, RZ, PT, P1 ;  /* 0x000000ff0300720c */ /* 0x000ff60003f25310 */
[----:B------:R-:W-:Y:S02]  /*48c0*/  @!UPT UIADD3 URZ, UPT, UPT, URZ, URZ, URZ ;  /* 0x000000fffffff290 */ /* 0x000fe4000fffe0ff */
[----:B--2---:R-:W2:Y:S01]  /*48d0*/  @P1 LDC.64 R10, c[0x0][0x888] ;  /* 0x00022200ff0a1b82 */ /* 0x004ea20000000a00 */
[----:B------:R-:W-:Y:S04]  /*48e0*/  @P1 IMAD R0, R4, UR36, RZ ;  /* 0x0000002404001c24 */ /* 0x000fe8000f8e02ff */
[----:B--2---:R-:W-:Y:S04]  /*48f0*/  @P1 IMAD.WIDE R10, R0, 0x4, R10 ;  /* 0x00000004000a1825 */ /* 0x004fe800078e020a */
[----:B------:R-:W-:Y:S01]  /*4900*/  HFMA2 R0, -RZ, RZ, 0, 5.9604644775390625e-08 ;  /* 0x00000001ff007431 */ /* 0x000fe200000001ff */
[----:B---3-5:R3:W5:Y:S04]  /*4910*/  @P1 LDG.E R73, desc[UR4][R10.64] ;  /* 0x000000040a491981 */ /* 0x028768000c1e1900 */
[----:B------:R-:W-:Y:S01]  /*4920*/  @!P1 PRMT R158, R0, 0x7610, R158 ;  /* 0x00007610009e9816 */ /* 0x000fe2000000009e */
[----:B---3--:R-:W4:Y:S06]  /*4930*/  @!P1 LDC R73, c[0x0][0x880] ;  /* 0x00022000ff499b82 */ /* 0x008f2c0000000800 */
.L_x_81:
[----:B----45:R-:W-:Y:S01]  /*4940*/  @!P0 FSETP.EQ.AND P1, PT, R73, RZ, PT ;  /* 0x000000ff4900820b */ /* 0x030fe20003f22000 */
[----:B------:R-:W-:Y:S01]  /*4950*/  @!UPT UIADD3 URZ, UPT, UPT, URZ, URZ, URZ ;  /* 0x000000fffffff290 */ /* 0x000fe2000fffe0ff */
[----:B------:R-:W-:Y:S11]  /*4960*/  @!P0 BRA `(.L_x_82) ;  /* 0x0000000000188947 */ /* 0x000ff60003800000 */
[----:B------:R-:W-:Y:S02]  /*4970*/  LOP3.LUT P0, RZ, R158, 0xff, RZ, 0xc0, !PT ;  /* 0x000000ff9eff7812 */ /* 0x000fe4000780c0ff */
[----:B------:R-:W-:Y:S04]  /*4980*/  ISETP.NE.U32.AND P1, PT, R2, RZ, PT ;  /* 0x000000ff0200720c */ /* 0x000fe80003f25070 */
[----:B------:R-:W-:Y:S04]  /*4990*/  ISETP.NE.AND.EX P1, PT, R3, RZ, PT, P1 ;  /* 0x000000ff0300720c */ /* 0x000fe80003f25310 */
[----:B------:R-:W-:Y:S03]  /*49a0*/  PLOP3.LUT P1, PT, P1, PT, PT, 0x8, 0x80 ;  /* 0x000000000080781c */ /* 0x000fe60000f2e170 */
[----:B------:R-:W-:Y:S11]  /*49b0*/  @P0 FSETP.EQ.AND P1, PT, R73, RZ, PT ;  /* 0x000000ff4900020b */ /* 0x000ff60003f22000 */
[----:B------:R-:W-:Y:S02]  /*49c0*/  @!UPT UIADD3 URZ, UPT, UPT, URZ, URZ, URZ ;  /* 0x000000fffffff290 */ /* 0x000fe4000fffe0ff */
.L_x_82:
[----:B------:R-:W3:Y:S01]  /*49d0*/  SYNCS.PHASECHK.TRANS64.TRYWAIT P2, [UR21+0x70], R9 ;  /* 0x00007009ff0075a7 */ /* 0x000ee20008041115 */
[----:B------:R-:W-:Y:S04]  /*49e0*/  ELECT P0, URZ, PT ;  /* 0x0000000000ff782f */ /* 0x000fe80003800000 */
[----:B------:R-:W-:Y:S11]  /*49f0*/  PLOP3.LUT P1, PT, P1, P0, PT, 0xf2, 0x2f ;  /* 0x00000000002f781c */ /* 0x000ff60000f21e72 */
[----:B------:R-:W-:Y:S02]  /*4a00*/  @!UPT UIADD3 URZ, UPT, UPT, URZ, URZ, URZ ;  /* 0x000000fffffff290 */ /* 0x000fe4000fffe0ff */
[----:B------:R-:W-:Y:S05]  /*4a10*/  @!P1 IADD3 R8, P0, PT, R16, 0x580, RZ ;  /* 0x0000058010089810 */ /* 0x000fea0007f1e0ff */
[----:B------:R-:W-:Y:S01]  /*4a20*/  @!P1 IMAD.X R6, RZ, RZ, R17, P0 ;  /* 0x000000ffff069224 */ /* 0x000fe200000e0611 */
[----:B---3--:R-:W-:Y:S07]  /*4a30*/  @!P2 BRA `(.L_x_83) ;  /* 0x000000480040a947 */ /* 0x008fee0003800000 */
.L_x_149:
[----:B------:R-:W-:Y:S01]  /*4a40*/  @!P1 R2UR UR5, R8 ;  /* 0x00000000080592ca */ /* 0x000fe200000e0000 */
[----:B------:R-:W-:Y:S01]  /*4a50*/  VOTEU.ALL UP0, P1 ;  /* 0x0000000000ff7886 */ /* 0x000fe20000800000 */
[----:B------:R-:W-:Y:S01]  /*4a60*/  @!P1 R2UR UR4, R6 ;  /* 0x00000000060492ca */ /* 0x000fe200000e0000 */
[----:B--2---:R-:W-:Y:S01]  /*4a70*/  @!P1 IMAD.MOV.U32 R0, RZ, RZ, 0x2000 ;  /* 0x00002000ff009424 */ /* 0x004fe200078e00ff */
[----:B------:R-:W-:Y:S01]  /*4a80*/  UMOV UR8, 0x0 ;  /* 0x0000000000087882 */ /* 0x000fe20000000000 */
[----:B------:R-:W-:Y:S01]  /*4a90*/  UMOV UR9, 0x10000000 ;  /* 0x1000000000097882 */ /* 0x000fe20000000000 */
[----:B------:R-:W-:Y:S01]  /*4aa0*/  @!UP0 UIADD3 UR16, UPT, UPT, UR21, 0x200, URZ ;  /* 0x0000020015108890 */ /* 0x000fe2000fffe0ff */
[----:B------:R-:W-:Y:S01]  /*4ab0*/  VIADD R14, R14, 0x1 ;  /* 0x000000010e0e7836 */ /* 0x000fe20000000000 */
[----:B------:R-:W-:Y:S01]  /*4ac0*/  VOTEU.ALL UP0, P1 ;  /* 0x0000000000ff7886 */ /* 0x000fe20000800000 */
[----:B------:R-:W-:Y:S01]  /*4ad0*/  UMOV UR20, UR36 ;  /* 0x0000002400147c82 */ /* 0x000fe20008000000 */
[----:B------:R-:W-:Y:S03]  /*4ae0*/  UPRMT UR6, UR45, 0x654, UR17 ;  /* 0x000006542d067896 */ /* 0x000fe60008000011 */
[----:B------:R-:W-:Y:S02]  /*4af0*/  IMAD.U32 R10, RZ, RZ, UR5 ;  /* 0x00000005ff0a7e24 */ /* 0x000fe4000f8e00ff */
[----:B------:R-:W-:Y:S03]  /*4b00*/  IMAD.U32 R11, RZ, RZ, UR4 ;  /* 0x00000004ff0b7e24 */ /* 0x000fe6000f8e00ff */
[----:B------:R-:W-:Y:S02]  /*4b10*/  @!P1 R2UR UR4, R10 ;  /* 0x000000000a0492ca */ /* 0x000fe400000e0000 */
[----:B------:R-:W-:Y:S11]  /*4b20*/  @!P1 R2UR UR5, R11 ;  /* 0x000000000b0592ca */ /* 0x000ff600000e0000 */
[----:B------:R-:W-:Y:S02]  /*4b30*/  @!UPT UIADD3 URZ, UPT, UPT, URZ, URZ, URZ ;  /* 0x000000fffffff290 */ /* 0x000fe4000fffe0ff */
[----:B------:R2:W-:Y:S01]  /*4b40*/  @!UP0 UTMALDG.3D [UR16], [UR4], desc[UR8] ;  /* 0x00000810040085b4 */ /* 0x0005e20008011000 */
[----:B------:R2:W-:Y:S01]  /*4b50*/  @!P1 SYNCS.ARRIVE.TRANS64.RED.A0TR RZ, [UR21+0x60], R0 ;  /* 0x00006000ffff99a7 */ /* 0x0005e20008300415 */
[----:B------:R-:W-:Y:S01]  /*4b60*/  SYNCS.ARRIVE.TRANS64.RED.A1T0 RZ, [UR6], RZ ;  /* 0x000000ffffff79a7 */ /* 0x000fe20008100406 */
[----:B------:R-:W3:Y:S02]  /*4b70*/  SYNCS.PHASECHK.TRANS64.TRYWAIT P0, [UR21+0x78], R9 ;  /* 0x00007809ff0075a7 */ /* 0x000ee40008001115 */
[----:B--23--:R-:W-:Y:S05]  /*4b80*/  @!P0 BRA `(.L_x_84) ;  /* 0x0000004800048947 */ /* 0x00cfea0003800000 */
.L_x_151:
[----:B------:R-:W-:Y:S01]  /*4b90*/  @!P1 IADD3 R6, P0, PT, R16, 0x580, RZ ;  /* 0x0000058010069810 */ /* 0x000fe20007f1e0ff */
[----:B------:R-:W-:Y:S01]  /*4ba0*/  VOTEU.ALL UP0, P1 ;  /* 0x0000000000ff7886 */ /* 0x000fe20000800000 */
[----:B------:R-:W-:Y:S01]  /*4bb0*/  UMOV UR6, 0x0 ;  /* 0x0000000000067882 */ /* 0x000fe20000000000 */
[----:B------:R-:W-:Y:S01]  /*4bc0*/  UMOV UR7, 0x10000000 ;  /* 0x1000000000077882 */ /* 0x000fe20000000000 */
[----:B------:R-:W-:Y:S01]  /*4bd0*/  @!P1 R2UR UR5, R6 ;  /* 0x00000000060592ca */ /* 0x000fe200000e0000 */
[----:B--2---:R-:W-:Y:S01]  /*4be0*/  @!P1 IMAD.X R0, RZ, RZ, R17, P0 ;  /* 0x000000ffff009224 */ /* 0x004fe200000e0611 */
[----:B------:R-:W-:Y:S01]  /*4bf0*/  @!UP0 UIADD3 UR10, UPT, UPT, UR18, 0x40, URZ ;  /* 0x00000040120a8890 */ /* 0x000fe2000fffe0ff */
[----:B------:R-:W-:Y:S01]  /*4c00*/  R2UR UR16, R160 ;  /* 0x00000000a01072ca */ /* 0x000fe200000e0000 */
[----:B------:R-:W-:Y:S01]  /*4c10*/  @!UP0 UIADD3 UR8, UPT, UPT, UR21, 0x2200, URZ ;  /* 0x0000220015088890 */ /* 0x000fe2000fffe0ff */
[----:B------:R-:W-:Y:S01]  /*4c20*/  ISETP.NE.AND P0, PT, R14, 0x2, PT ;  /* 0x000000020e00780c */ /* 0x000fe20003f05270 */
[----:B------:R-:W-:Y:S01]  /*4c30*/  @!UP0 UIADD3 UR9, UPT, UPT, UR21, 0x68, URZ ;  /* 0x0000006815098890 */ /* 0x000fe2000fffe0ff */
[----:B------:R-:W-:Y:S01]  /*4c40*/  @!P1 R2UR UR4, R0 ;  /* 0x00000000000492ca */ /* 0x000fe200000e0000 */
[----:B------:R-:W-:Y:S01]  /*4c50*/  VOTEU.ALL UP0, P1 ;  /* 0x0000000000ff7886 */ /* 0x000fe20000800000 */
[----:B------:R-:W-:Y:S01]  /*4c60*/  UMOV UR11, UR19 ;  /* 0x00000013000b7c82 */ /* 0x000fe20008000000 */
[----:B------:R-:W-:Y:S01]  /*4c70*/  UMOV UR12, UR36 ;  /* 0x00000024000c7c82 */ /* 0x000fe20008000000 */
[----:B------:R-:W-:Y:S01]  /*4c80*/  SEL R0, RZ, 0x1, P0 ;  /* 0x00000001ff007807 */ /* 0x000fe20000000000 */
[----:B------:R-:W-:Y:S01]  /*4c90*/  UIADD3 UR20, UPT, UPT, UR13, UR63, URZ ;  /* 0x0000003f0d147290 */ /* 0x000fe2000fffe0ff */
[----:B------:R-:W-:Y:S01]  /*4ca0*/  IMAD.U32 R8, RZ, RZ, UR5 ;  /* 0x00000005ff087e24 */ /* 0x000fe2000f8e00ff */
[----:B------:R-:W-:Y:S01]  /*4cb0*/  LOP3.LUT R15, R15, 0x1, RZ, 0x3c, !PT ;  /* 0x000000010f0f7812 */ /* 0x000fe200078e3cff */
[----:B------:R-:W-:Y:S01]  /*4cc0*/  UPLOP3.LUT UP3, UPT, UPT, UPT, UPT, 0x80, 0x8 ;  /* 0x000000000008789c */ /* 0x000fe20003f6f070 */
[----:B------:R-:W-:Y:S01]  /*4cd0*/  LOP3.LUT R13, R13, R0, RZ, 0x3c, !PT ;  /* 0x000000000d0d7212 */ /* 0x000fe200078e3cff */
[----:B------:R-:W-:Y:S01]  /*4ce0*/  UIADD3 UR16, UPT, UPT, UR14, UR16, URZ ;  /* 0x000000100e107290 */ /* 0x000fe2000fffe0ff */
[----:B------:R-:W-:Y:S01]  /*4cf0*/  SEL R14, R14, RZ, P0 ;  /* 0x000000ff0e0e7207 */ /* 0x000fe20000000000 */
[----:B------:R-:W-:Y:S01]  /*4d00*/  UMOV UR36, UR26 ;  /* 0x0000001a00247c82 */ /* 0x000fe20008000000 */
[----:B------:R-:W-:Y:S01]  /*4d10*/  IMAD.U32 R9, RZ, RZ, UR4 ;  /* 0x00000004ff097e24 */ /* 0x000fe2000f8e00ff */
[----:B------:R-:W-:Y:S04]  /*4d20*/  @!P1 R2UR UR4, R8 ;  /* 0x00000000080492ca */ /* 0x000fe800000e0000 */
[----:B------:R-:W-:Y:S11]  /*4d30*/  @!P1 R2UR UR5, R9 ;  /* 0x00000000090592ca */ /* 0x000ff600000e0000 */
[----:B------:R-:W-:Y:S02]  /*4d40*/  @!UPT UIADD3 URZ, UPT, UPT, URZ, URZ, URZ ;  /* 0x000000fffffff290 */ /* 0x000fe4000fffe0ff */
[----:B------:R2:W-:Y:S01]  /*4d50*/  @!UP0 UTMALDG.3D [UR8], [UR4], desc[UR6] ;  /* 0x00000608040085b4 */ /* 0x0005e20008011000 */
[----:B------:R2:W-:Y:S01]  /*4d60*/  @!P1 SYNCS.ARRIVE.TRANS64.RED.A0TR RZ, [UR21+0x68], R7 ;  /* 0x00006807ffff99a7 */ /* 0x0005e20008300415 */
[----:B------:R-:W-:Y:S01]  /*4d70*/  SYNCS.ARRIVE.TRANS64.RED.A1T0 RZ, [UR33], RZ ;  /* 0x000000ffffff79a7 */ /* 0x000fe20008100421 */
[----:B------:R-:W-:Y:S05]  /*4d80*/  BRA.U UP1, `(.L_x_85) ;  /* 0xfffffff501247547 */ /* 0x000fea000b83ffff */
[----:B------:R-:W-:-:S04]  /*4d90*/  SHF.L.U32 R3, R15, 0x1f, RZ ;  /* 0x0000001f0f037819 */ /* 0x000fc800000006ff */
[----:B------:R-:W3:Y:S02]  /*4da0*/  SYNCS.PHASECHK.TRANS64.TRYWAIT P0, [UR21+0x70], R3 ;  /* 0x00007003ff0075a7 */ /* 0x000ee40008001115 */
[----:B---3--:R-:W-:Y:S05]  /*4db0*/  @!P0 BRA `(.L_x_86) ;  /* 0x0000004400908947 */ /* 0x008fea0003800000 */
.L_x_153:
[----:B---3--:R-:W-:-:S07]  /*4dc0*/  MOV R0, UR21 ;  /* 0x0000001500007c02 */ /* 0x008fce0008000f00 */
.L_x_87:
[----:B---3--:R-:W-:-:S04]  /*4dd0*/  SHF.L.U32 R3, R15, 0x1f, RZ ;  /* 0x0000001f0f037819 */ /* 0x008fc800000006ff */
[----:B------:R3:W4:Y:S03]  /*4de0*/  SYNCS.PHASECHK.TRANS64.TRYWAIT P0, [R0+URZ+0x78], R3 ;  /* 0x00007803000075a7 */ /* 0x00072600080011ff */
[----:B----4-:R-:W-:Y:S05]  /*4df0*/  @!P0 NANOSLEEP.SYNCS 0x989680 ;  /* 0x009896800000895d */ /* 0x010fea0003900000 */
[----:B------:R-:W4:Y:S02]  /*4e00*/  @!P0 SYNCS.PHASECHK.TRANS64 P0, [R0+URZ+0x78], R3 ;  /* 0x00007803000085a7 */ /* 0x000f2400080010ff */
[----:B-12-4-:R-:W-:Y:S05]  /*4e10*/  @P0 EXIT ;  /* 0x000000000000094d */ /* 0x016fea0003800000 */
[----:B------:R-:W-:Y:S05]  /*4e20*/  BRA `(.L_x_87) ;  /* 0xfffffffc00e87947 */ /* 0x000fea000383ffff */
.L_x_76:
[----:B------:R-:W-:-:S06]  /*4e30*/  UISETP.GE.AND UP0, UPT, UR17, 0x4, UPT ;  /* 0x000000041100788c */ /* 0x000fcc000bf06270 */
[----:B------:R-:W-:-:S13]  /*4e40*/  PLOP3.LUT P0, PT, PT, PT, UP0, 0x80, 0x8 ;  /* 0x000000000008781c */ /* 0x000fda0003f0f008 */
[----:B------:R-:W-:Y:S05]  /*4e50*/  @!P0 EXIT ;  /* 0x000000000000894d */ /* 0x000fea0003800000 */
[----:B------:R-:W-:Y:S01]  /*4e60*/  BAR.SYNC.DEFER_BLOCKING 0x6, 0xa0 ;  /* 0x0182800000007b1d */ /* 0x000fe20000010000 */
[C---:B------:R-:W-:Y:S01]  /*4e70*/  IMAD.SHL.U32 R4, R170.reuse, 0x40, RZ ;  /* 0x00000040aa047824 */ /* 0x040fe200078e00ff */
[C---:B------:R-:W-:Y:S01]  /*4e80*/  LOP3.LUT R178, R170.reuse, 0x60, RZ, 0xc0, !PT ;  /* 0x00000060aab27812 */ /* 0x040fe200078ec0ff */
[C---:B------:R-:W-:Y:S01]  /*4e90*/  IMAD.SHL.U32 R137, R170.reuse, 0x8, RZ ;  /* 0x00000008aa897824 */ /* 0x040fe200078e00ff */
[C---:B------:R-:W-:Y:S01]  /*4ea0*/  LOP3.LUT R176, R170.reuse, 0x2, RZ, 0xc0, !PT ;  /* 0x00000002aab07812 */ /* 0x040fe200078ec0ff */
[----:B------:R-:W-:Y:S01]  /*4eb0*/  IMAD.U32 R69, R170, 0x10000, RZ ;  /* 0x00010000aa457824 */ /* 0x000fe200078e00ff */
[----:B------:R-:W-:Y:S02]  /*4ec0*/  UMOV UR44, 0x400 ;  /* 0x00000400002c7882 */ /* 0x000fe40000000000 */
[----:B------:R-:W1:Y:S01]  /*4ed0*/  LDC.64 R156, c[0x0][0x8b0] ;  /* 0x00022c00ff9c7b82 */ /* 0x000e620000000a00 */
[----:B------:R-:W-:Y:S01]  /*4ee0*/  ULEA UR44, UR45, UR44, 0x18 ;  /* 0x0000002c2d2c7291 */ /* 0x000fe2000f8ec0ff */
[----:B------:R-:W-:Y:S01]  /*4ef0*/  LOP3.LUT R6, R4, 0x180, RZ, 0xc0, !PT ;  /* 0x0000018004067812 */ /* 0x000fe200078ec0ff */
[----:B------:R-:W-:Y:S01]  /*4f00*/  HFMA2 R68, -RZ, RZ, 0, 0 ;  /* 0x00000000ff447431 */ /* 0x000fe200000001ff */
[----:B------:R-:W-:Y:S01]  /*4f10*/  LOP3.LUT R69, R69, 0x600000, RZ, 0xc0, !PT ;  /* 0x0060000045457812 */ /* 0x000fe200078ec0ff */
[----:B------:R-:W-:Y:S01]  /*4f20*/  UIADD3 UR4, UPT, UPT, UR44, 0x4200, URZ ;  /* 0x000042002c047890 */ /* 0x000fe2000fffe0ff */
[----:B------:R-:W-:Y:S01]  /*4f30*/  LOP3.LUT R137, R6, 0x30, R137, 0xf8, !PT ;  /* 0x0000003006897812 */ /* 0x000fe200078ef889 */
[----:B------:R-:W-:Y:S01]  /*4f40*/  IMAD.MOV.U32 R168, RZ, RZ, RZ ;  /* 0x000000ffffa87224 */ /* 0x000fe200078e00ff */
[----:B------:R-:W2:Y:S01]  /*4f50*/  LDC.64 R138, c[0x0][0x8a8] ;  /* 0x00022a00ff8a7b82 */ /* 0x000ea20000000a00 */
[----:B------:R-:W-:Y:S01]  /*4f60*/  LOP3.LUT R170, R170, 0x4, RZ, 0xc0, !PT ;  /* 0x00000004aaaa7812 */ /* 0x000fe200078ec0ff */
[----:B------:R-:W-:Y:S01]  /*4f70*/  IMAD.MOV.U32 R162, RZ, RZ, RZ ;  /* 0x000000ffffa27224 */ /* 0x000fe200078e00ff */
[----:B------:R-:W-:-:S02]  /*4f80*/  LOP3.LUT R137, R137, 0x1e40, R4, 0xf8, !PT ;  /* 0x00001e4089897812 */ /* 0x000fc400078ef804 */
[----:B------:R-:W-:Y:S01]  /*4f90*/  CS2R R166, SRZ ;  /* 0x0000000000a67805 */ /* 0x000fe2000001ff00 */
[----:B------:R-:W-:Y:S01]  /*4fa0*/  IMAD.MOV.U32 R165, RZ, RZ, RZ ;  /* 0x000000ffffa57224 */ /* 0x000fe200078e00ff */
[----:B------:R-:W-:Y:S01]  /*4fb0*/  IADD3 R169, PT, PT, -R170, 0x2, RZ ;  /* 0x00000002aaa97810 */ /* 0x000fe20007ffe1ff */
[----:B------:R-:W-:Y:S01]  /*4fc0*/  IMAD.MOV R164, RZ, RZ, -R176 ;  /* 0x000000ffffa47224 */ /* 0x000fe200078e0ab0 */
[----:B------:R-:W-:Y:S01]  /*4fd0*/  IADD3 R171, PT, PT, R137, UR44, RZ ;  /* 0x0000002c89ab7c10 */ /* 0x000fe2000fffe0ff */
[----:B------:R-:W3:Y:S01]  /*4fe0*/  LDS R0, [UR44+0x140] ;  /* 0x0001402cff007984 */ /* 0x000ee20008000800 */
[----:B------:R-:W-:Y:S01]  /*4ff0*/  IMAD.MOV R163, RZ, RZ, -R170 ;  /* 0x000000ffffa37224 */ /* 0x000fe200078e0aaa */
[----:B------:R-:W-:Y:S01]  /*5000*/  MOV R177, UR4 ;  /* 0x0000000400b17c02 */ /* 0x000fe20008000f00 */
[----:B------:R-:W4:Y:S01]  /*5010*/  LDCU UR58, c[0x0][0x370] ;  /* 0x00006e00ff3a77ac */ /* 0x000f220008000800 */
[----:B------:R-:W-:Y:S01]  /*5020*/  VIADD R171, R171, 0x200 ;  /* 0x00000200abab7836 */ /* 0x000fe20000000000 */
[----:B------:R-:W1:Y:S01]  /*5030*/  LDCU UR43, c[0x0][0xb0c] ;  /* 0x00016180ff2b77ac */ /* 0x000e620008000800 */
[----:B------:R-:W1:Y:S01]  /*5040*/  LDCU UR39, c[0x0][0xb30] ;  /* 0x00016600ff2777ac */ /* 0x000e620008000800 */
[----:B------:R-:W1:Y:S01]  /*5050*/  LDCU.64 UR56, c[0x0][0x888] ;  /* 0x00011100ff3877ac */ /* 0x000e620008000a00 */
[----:B------:R-:W1:Y:S01]  /*5060*/  LDCU.64 UR40, c[0x0][0xb28] ;  /* 0x00016500ff2877ac */ /* 0x000e620008000a00 */
[----:B------:R-:W1:Y:S01]  /*5070*/  LDCU.64 UR60, c[0x0][0x890] ;  /* 0x00011200ff3c77ac */ /* 0x000e620008000a00 */
[----:B------:R-:W1:Y:S01]  /*5080*/  LDCU.128 UR52, c[0x0][0xb10] ;  /* 0x00016200ff3477ac */ /* 0x000e620008000c00 */
[----:B------:R-:W1:Y:S01]  /*5090*/  LDCU UR47, c[0x0][0x374] ;  /* 0x00006e80ff2f77ac */ /* 0x000e620008000800 */
[----:B------:R-:W-:Y:S01]  /*50a0*/  UIADD3 UR62, UPT, UPT, UR44, 0x200, URZ ;  /* 0x000002002c3e7890 */ /* 0x000fe2000fffe0ff */
[----:B-1234-:R-:W-:-:S11]  /*50b0*/  IMAD.IADD R69, R0, 0x1, R69 ;  /* 0x0000000100457824 */ /* 0x01efd600078e0245 */
.L_x_114:
[C---:B------:R-:W-:Y:S02]  /*50c0*/  LEA R3, R162.reuse, UR44, 0x3 ;  /* 0x0000002ca2037c11 */ /* 0x040fe4000f8e18ff */
[----:B------:R-:W-:Y:S02]  /*50d0*/  SHF.L.U32 R0, R167, 0x1f, RZ ;  /* 0x0000001fa7007819 */ /* 0x000fe400000006ff */
[----:B-1----:R-:W-:Y:S02]  /*50e0*/  LEA R5, R162, UR44, 0x4 ;  /* 0x0000002ca2057c11 */ /* 0x002fe4000f8e20ff */
[----:B------:R-:W1:Y:S02]  /*50f0*/  SYNCS.PHASECHK.TRANS64.TRYWAIT P0, [R3+URZ+0x90], R0 ;  /* 0x00009000030075a7 */ /* 0x000e6400080011ff */
[----:B-1----:R-:W-:Y:S05]  /*5100*/  @!P0 BRA `(.L_x_88) ;  /* 0x0000004000d48947 */ /* 0x002fea0003800000 */
.L_x_154:
        /* <DEDUP_REMOVED lines=11> */
[----:B------:R-:W-:Y:S01]  /*51c0*/  PLOP3.LUT P0, PT, PT, PT, UP1, 0x80, 0x8 ;  /* 0x000000000008781c */ /* 0x000fe20003f0f018 */
[----:B------:R-:W-:Y:S11]  /*51d0*/  UP2UR UR46, UPR, URZ, 0x2 ;  /* 0x00000002ff2e7883 */ /* 0x000ff60008000000 */
[----:B------:R-:W-:Y:S01]  /*51e0*/  @!UPT UIADD3 URZ, UPT, UPT, URZ, URZ, URZ ;  /* 0x000000fffffff290 */ /* 0x000fe2000fffe0ff */
[----:B-1----:R-:W-:Y:S02]  /*51f0*/  @P0 SHF.R.U32.HI R0, RZ, 0x10, R5 ;  /* 0x00000010ff000819 */ /* 0x002fe40000011605 */
        /* <DEDUP_REMOVED lines=12> */
[----:B------:R-:W2:Y:S01]  /*52c0*/  LDCU UR12, c[0x0][0xb20] ;  /* 0x00016400ff0c77ac */ /* 0x000ea20008000800 */
[----:B------:R-:W-:Y:S02]  /*52d0*/  UIMAD.WIDE.U32 UR4, UR47, UR55, URZ ;  /* 0x000000372f0472a5 */ /* 0x000fe4000f8e00ff */
[----:B------:R-:W-:Y:S02]  /*52e0*/  UIMAD.WIDE.U32 UR6, UR58, UR52, URZ ;  /* 0x000000343a0672a5 */ /* 0x000fe4000f8e00ff */
[----:B------:R-:W-:Y:S02]  /*52f0*/  UISETP.NE.AND UP0, UPT, UR54, 0x1, UPT ;  /* 0x000000013600788c */ /* 0x000fe4000bf05270 */
[----:B------:R-:W-:Y:S02]  /*5300*/  UIMAD.WIDE.U32 UR8, UR37, UR55, URZ ;  /* 0x00000037250872a5 */ /* 0x000fe4000f8e00ff */
[----:B------:R-:W-:Y:S02]  /*5310*/  UIMAD.WIDE.U32 UR10, UR38, UR52, URZ ;  /* 0x00000034260a72a5 */ /* 0x000fe4000f8e00ff */
[----:B------:R-:W-:Y:S02]  /*5320*/  UISETP.NE.AND UP1, UPT, UR43, 0x1, UPT ;  /* 0x000000012b00788c */ /* 0x000fe4000bf25270 */
[----:B------:R-:W-:Y:S01]  /*5330*/  UISETP.NE.AND UP2, UPT, UR42, 0x1, UPT ;  /* 0x000000012a00788c */ /* 0x000fe2000bf45270 */
[----:B------:R-:W-:Y:S02]  /*5340*/  UMOV UR4, UR5 ;  /* 0x0000000500047c82 */ /* 0x000fe40008000000 */
[----:B--2---:R-:W-:Y:S03]  /*5350*/  USHF.R.U32.HI UR5, URZ, UR12, UR4 ;  /* 0x0000000cff057299 */ /* 0x004fe60008011604 */
[----:B------:R-:W-:Y:S02]  /*5360*/  UMOV UR4, UR7 ;  /* 0x0000000700047c82 */ /* 0x000fe40008000000 */
[----:B------:R-:W-:Y:S02]  /*5370*/  USHF.R.U32.HI UR7, URZ, UR53, UR4 ;  /* 0x00000035ff077299 */ /* 0x000fe40008011604 */
[----:B------:R-:W-:Y:S02]  /*5380*/  USEL UR4, UR47, UR5, !UP0 ;  /* 0x000000052f047287 */ /* 0x000fe4000c000000 */
[----:B------:R-:W-:Y:S01]  /*5390*/  USEL UR7, UR58, UR7, !UP1 ;  /* 0x000000073a077287 */ /* 0x000fe2000c800000 */
[----:B------:R-:W-:Y:S01]  /*53a0*/  UMOV UR5, UR9 ;  /* 0x0000000900057c82 */ /* 0x000fe20008000000 */
[----:B------:R-:W-:Y:S02]  /*53b0*/  UIMAD.WIDE.U32 UR8, UR4, UR40, URZ ;  /* 0x00000028040872a5 */ /* 0x000fe4000f8e00ff */
[----:B------:R-:W-:Y:S03]  /*53c0*/  USHF.R.U32.HI UR6, URZ, UR12, UR5 ;  /* 0x0000000cff067299 */ /* 0x000fe60008011605 */
[----:B------:R-:W-:Y:S01]  /*53d0*/  UMOV UR5, UR11 ;  /* 0x0000000b00057c82 */ /* 0x000fe20008000000 */
[----:B------:R-:W-:Y:S02]  /*53e0*/  UIMAD.WIDE.U32 UR10, UR7, UR40, URZ ;  /* 0x00000028070a72a5 */ /* 0x000fe4000f8e00ff */
[----:B------:R-:W-:Y:S02]  /*53f0*/  USHF.R.U32.HI UR12, URZ, UR53, UR5 ;  /* 0x00000035ff0c7299 */ /* 0x000fe40008011605 */
[----:B------:R-:W-:Y:S01]  /*5400*/  USEL UR6, UR37, UR6, !UP0 ;  /* 0x0000000625067287 */ /* 0x000fe2000c000000 */
[----:B------:R-:W-:Y:S02]  /*5410*/  UMOV UR5, UR9 ;  /* 0x0000000900057c82 */ /* 0x000fe40008000000 */
[----:B------:R-:W-:Y:S01]  /*5420*/  UMOV UR10, UR11 ;  /* 0x0000000b000a7c82 */ /* 0x000fe20008000000 */
[----:B------:R-:W-:Y:S02]  /*5430*/  @UP2 USHF.R.U32.HI UR4, URZ, UR41, UR5 ;  /* 0x00000029ff042299 */ /* 0x000fe40008011605 */
[----:B------:R-:W-:Y:S02]  /*5440*/  @UP2 USHF.R.U32.HI UR7, URZ, UR41, UR10 ;  /* 0x00000029ff072299 */ /* 0x000fe4000801160a */
[----:B------:R-:W-:Y:S02]  /*5450*/  UIMAD UR4, UR42, UR4, URZ ;  /* 0x000000042a0472a4 */ /* 0x000fe4000f8e02ff */
[----:B------:R-:W-:Y:S02]  /*5460*/  UIMAD.WIDE.U32 UR10, UR6, UR40, URZ ;  /* 0x00000028060a72a5 */ /* 0x000fe4000f8e00ff */
[----:B------:R-:W-:Y:S02]  /*5470*/  USEL UR5, UR38, UR12, !UP1 ;  /* 0x0000000c26057287 */ /* 0x000fe4000c800000 */
[----:B------:R-:W-:Y:S02]  /*5480*/  UIMAD UR8, UR42, UR7, URZ ;  /* 0x000000072a0872a4 */ /* 0x000fe4000f8e02ff */
[----:B------:R-:W-:Y:S03]  /*5490*/  UISETP.GE.AND UP0, UPT, UR6, UR4, UPT ;  /* 0x000000040600728c */ /* 0x000fe6000bf06270 */
[----:B------:R-:W-:Y:S01]  /*54a0*/  UMOV UR4, UR11 ;  /* 0x0000000b00047c82 */ /* 0x000fe20008000000 */
[----:B------:R-:W-:Y:S02]  /*54b0*/  UISETP.GE.OR UP0, UPT, UR5, UR8, UP0 ;  /* 0x000000080500728c */ /* 0x000fe40008706670 */
[----:B------:R-:W-:Y:S02]  /*54c0*/  USHF.R.U32.HI UR4, URZ, UR41, UR4 ;  /* 0x00000029ff047299 */ /* 0x000fe40008011604 */
[----:B------:R-:W-:Y:S02]  /*54d0*/  UIMAD.WIDE.U32 UR8, UR5, UR40, URZ ;  /* 0x00000028050872a5 */ /* 0x000fe4000f8e00ff */
[----:B------:R-:W-:Y:S02]  /*54e0*/  USEL UR11, UR6, UR4, !UP2 ;  /* 0x00000004060b7287 */ /* 0x000fe4000d000000 */
[----:B------:R-:W-:Y:S02]  /*54f0*/  UIADD3 UR8, UPT, UPT, -UR5, URZ, URZ ;  /* 0x000000ff05087290 */ /* 0x000fe4000fffe1ff */
[----:B------:R-:W-:Y:S01]  /*5500*/  UIADD3 UR10, UPT, UPT, -UR11, URZ, URZ ;  /* 0x000000ff0b0a7290 */ /* 0x000fe2000fffe1ff */
[----:B------:R-:W-:Y:S01]  /*5510*/  @!UP0 UMOV UR4, UR9 ;  /* 0x0000000900048c82 */ /* 0x000fe20008000000 */
[----:B------:R-:W-:Y:S02]  /*5520*/  UIADD3 UR9, UPT, UPT, -UR6, URZ, URZ ;  /* 0x000000ff06097290 */ /* 0x000fe4000fffe1ff */
[----:B------:R-:W-:Y:S02]  /*5530*/  @!UP0 USHF.R.U32.HI UR4, URZ, UR41, UR4 ;  /* 0x00000029ff048299 */ /* 0x000fe40008011604 */
[----:B------:R-:W-:Y:S02]  /*5540*/  UIMAD UR10, UR42, UR10, UR6 ;  /* 0x0000000a2a0a72a4 */ /* 0x000fe4000f8e0206 */
[----:B------:R-:W-:Y:S04]  /*5550*/  @!UP0 USEL UR4, UR5, UR4, !UP2 ;  /* 0x0000000405048287 */ /* 0x000fe8000d000000 */
[----:B------:R-:W-:Y:S02]  /*5560*/  @!UP0 UIMAD UR10, UR7, UR10, UR4 ;  /* 0x0000000a070a82a4 */ /* 0x000fe4000f8e0204 */
[----:B------:R-:W-:Y:S02]  /*5570*/  @!UP0 UIADD3 UR11, UPT, UPT, UR11, -UR4, URZ ;  /* 0x800000040b0b8290 */ /* 0x000fe4000fffe0ff */
[----:B------:R-:W-:Y:S02]  /*5580*/  UIMAD UR7, UR43, UR8, UR38 ;  /* 0x000000082b0772a4 */ /* 0x000fe4000f8e0226 */
[----:B------:R-:W-:Y:S02]  /*5590*/  @!UP0 UIMAD UR6, UR11, UR42, UR5 ;  /* 0x0000002a0b0682a4 */ /* 0x000fe4000f8e0205 */
[----:B------:R-:W-:Y:S01]  /*55a0*/  UIMAD UR4, UR54, UR9, UR37 ;  /* 0x00000009360472a4 */ /* 0x000fe2000f8e0225 */
[----:B------:R-:W-:Y:S02]  /*55b0*/  @!UP0 UMOV UR5, UR10 ;  /* 0x0000000a00058c82 */ /* 0x000fe40008000000 */
[----:B------:R-:W-:Y:S02]  /*55c0*/  UIMAD UR38, UR5, UR43, UR7 ;  /* 0x0000002b052672a4 */ /* 0x000fe4000f8e0207 */
[----:B------:R-:W-:Y:S11]  /*55d0*/  UIMAD UR37, UR6, UR54, UR4 ;  /* 0x00000036062572a4 */ /* 0x000ff6000f8e0204 */
[----:B------:R-:W-:Y:S01]  /*55e0*/  @!UPT UIADD3 URZ, UPT, UPT, URZ, URZ, URZ ;  /* 0x000000fffffff290 */ /* 0x000fe2000fffe0ff */
.L_x_89:
[----:B------:R-:W-:Y:S01]  /*55f0*/  UISETP.NE.AND UP0, UPT, UR39, 0x1, UPT ;  /* 0x000000012700788c */ /* 0x000fe2000bf05270 */
[----:B------:R-:W-:Y:S01]  /*5600*/  IADD3 R162, PT, PT, R162, 0x1, RZ ;  /* 0x00000001a2a27810 */ /* 0x000fe20007ffe0ff */
[----:B------:R-:W-:Y:S02]  /*5610*/  USHF.L.U32 UR50, UR16, 0x7, URZ ;  /* 0x0000000710327899 */ /* 0x000fe400080006ff */
[----:B------:R-:W-:Y:S07]  /*5620*/  USHF.L.U32 UR49, UR20, 0x7, URZ ;  /* 0x0000000714317899 */ /* 0x000fee00080006ff */
[----:B------:R-:W2:Y:S01]  /*5630*/  @!UP0 LDCU.128 UR12, c[0x0][0xb10] ;  /* 0x00016200ff0c87ac */ /* 0x000ea20008000c00 */
[----:B------:R-:W3:Y:S01]  /*5640*/  @!UP0 LDCU UR5, c[0x0][0xb0c] ;  /* 0x00016180ff0587ac */ /* 0x000ee20008000800 */
[----:B------:R-:W4:Y:S01]  /*5650*/  @!UP0 LDCU UR10, c[0x0][0xb20] ;  /* 0x00016400ff0a87ac */ /* 0x000f220008000800 */
[----:B--2---:R-:W-:Y:S02]  /*5660*/  UIMAD.WIDE.U32 UR8, UR38, UR12, URZ ;  /* 0x0000000c260872a5 */ /* 0x004fe4000f8e00ff */
[----:B------:R-:W-:Y:S02]  /*5670*/  UIMAD.WIDE.U32 UR6, UR37, UR15, URZ ;  /* 0x0000000f250672a5 */ /* 0x000fe4000f8e00ff */
[----:B------:R-:W-:Y:S03]  /*5680*/  @!UP0 UISETP.NE.AND UP1, UPT, UR14, 0x1, UPT ;  /* 0x000000010e00888c */ /* 0x000fe6000bf25270 */
[----:B------:R-:W-:Y:S01]  /*5690*/  @!UP0 UMOV UR4, UR9 ;  /* 0x0000000900048c82 */ /* 0x000fe20008000000 */
[----:B---3--:R-:W-:Y:S02]  /*56a0*/  @!UP0 UISETP.NE.AND UP2, UPT, UR5, 0x1, UPT ;  /* 0x000000010500888c */ /* 0x008fe4000bf45270 */
[----:B------:R-:W-:Y:S01]  /*56b0*/  @!UP0 USHF.R.U32.HI UR4, URZ, UR13, UR4 ;  /* 0x0000000dff048299 */ /* 0x000fe20008011604 */
[----:B------:R-:W-:Y:S02]  /*56c0*/  @!UP0 UMOV UR6, UR7 ;  /* 0x0000000700068c82 */ /* 0x000fe40008000000 */
[----:B----4-:R-:W-:Y:S02]  /*56d0*/  @!UP0 USHF.R.U32.HI UR6, URZ, UR10, UR6 ;  /* 0x0000000aff068299 */ /* 0x010fe40008011606 */
[----:B------:R-:W-:Y:S02]  /*56e0*/  @!UP0 USEL UR7, UR38, UR4, !UP2 ;  /* 0x0000000426078287 */ /* 0x000fe4000d000000 */
[----:B------:R-:W-:Y:S04]  /*56f0*/  @!UP0 USEL UR6, UR37, UR6, !UP1 ;  /* 0x0000000625068287 */ /* 0x000fe8000c800000 */
[----:B------:R-:W-:Y:S02]  /*5700*/  @!UP0 UIADD3 UR4, UPT, UPT, -UR7, UR6, URZ ;  /* 0x0000000607048290 */ /* 0x000fe4000fffe1ff */
[----:B------:R-:W-:Y:S02]  /*5710*/  @!UP0 UIADD3 UR6, UPT, UPT, UR7, -UR6, URZ ;  /* 0x8000000607068290 */ /* 0x000fe4000fffe0ff */
[----:B------:R-:W-:Y:S02]  /*5720*/  @!UP0 UIMAD UR38, UR4, UR5, UR38 ;  /* 0x00000005042682a4 */ /* 0x000fe4000f8e0226 */
[----:B------:R-:W-:Y:S02]  /*5730*/  @!UP0 UIMAD UR37, UR6, UR14, UR37 ;  /* 0x0000000e062582a4 */ /* 0x000fe4000f8e0225 */
[----:B------:R-:W-:Y:S09]  /*5740*/  ULOP3.LUT UP0, URZ, UR62, 0x1b0, URZ, 0xc0, !UPT ;  /* 0x000001b03eff7892 */ /* 0x000ff2000f80c0ff */
[----:B------:R-:W-:Y:S05]  /*5750*/  BRA.U !UP0, `(.L_x_90) ;  /* 0x0000000108407547 */ /* 0x000fea000b800000 */
[----:B------:R-:W2:Y:S01]  /*5760*/  LDCU.64 UR8, c[0x4][0x80] ;  /* 0x01001000ff0877ac */ /* 0x000ea20008000a00 */
[----:B------:R-:W-:Y:S01]  /*5770*/  MOV R3, 0x0 ;  /* 0x0000000000037802 */ /* 0x000fe20000000f00 */
[----:B------:R-:W-:Y:S02]  /*5780*/  HFMA2 R12, -RZ, RZ, 0, 5.9604644775390625e-08 ;  /* 0x00000001ff0c7431 */ /* 0x000fe400000001ff */
[----:B------:R-:W-:Y:S02]  /*5790*/  IMAD.MOV.U32 R8, RZ, RZ, 0x70 ;  /* 0x00000070ff087424 */ /* 0x000fe400078e00ff */
[----:B------:R-:W-:Y:S01]  /*57a0*/  IMAD.MOV.U32 R13, RZ, RZ, RZ ;  /* 0x000000ffff0d7224 */ /* 0x000fe200078e00ff */
[----:B------:R-:W3:Y:S01]  /*57b0*/  LDCU.64 UR6, c[0x4][0x88] ;  /* 0x01001100ff0677ac */ /* 0x000ee20008000a00 */
[----:B------:R-:W4:Y:S01]  /*57c0*/  LDC.64 R2, c[0x4][R3] ;  /* 0x0100000003027b82 */ /* 0x000f220000000a00 */
[----:B------:R-:W1:Y:S01]  /*57d0*/  LDCU.64 UR4, c[0x4][0x8] ;  /* 0x01000100ff0477ac */ /* 0x000e620008000a00 */
[----:B--2---:R-:W-:Y:S01]  /*57e0*/  MOV R5, UR9 ;  /* 0x0000000900057c02 */ /* 0x004fe20008000f00 */
[----:B------:R-:W-:Y:S01]  /*57f0*/  IMAD.U32 R4, RZ, RZ, UR8 ;  /* 0x00000008ff047e24 */ /* 0x000fe2000f8e00ff */
[----:B---3--:R-:W-:Y:S01]  /*5800*/  MOV R7, UR7 ;  /* 0x0000000700077c02 */ /* 0x008fe20008000f00 */
[----:B------:R-:W-:Y:S01]  /*5810*/  IMAD.U32 R6, RZ, RZ, UR6 ;  /* 0x00000006ff067e24 */ /* 0x000fe2000f8e00ff */
[----:B-1----:R-:W-:Y:S01]  /*5820*/  MOV R11, UR5 ;  /* 0x00000005000b7c02 */ /* 0x002fe20008000f00 */
[----:B------:R-:W-:Y:S02]  /*5830*/  IMAD.U32 R10, RZ, RZ, UR4 ;  /* 0x00000004ff0a7e24 */ /* 0x000fe4000f8e00ff */
[----:B------:R-:W-:Y:S07]  /*5840*/  LEPC R20, `(.L_x_90) ;  /* 0x000000001014794e */ /* 0x000fee0000000000 */
[----:B----45:R-:W-:Y:S05]  /*5850*/  CALL.ABS.NOINC R2 ;  /* 0x0000000002007343 */ /* 0x030fea0003c00000 */
.L_x_90:
[----:B------:R-:W-:Y:S01]  /*5860*/  LOP3.LUT P0, RZ, R177, 0x1b0, RZ, 0xc0, !PT ;  /* 0x000001b0b1ff7812 */ /* 0x000fe2000780c0ff */
[----:B------:R-:W-:Y:S11]  /*5870*/  BSSY.RECONVERGENT B6, `(.L_x_91) ;  /* 0x0000013000067945 */ /* 0x000ff60003800200 */
[----:B------:R-:W-:Y:S01]  /*5880*/  @!UPT UIADD3 URZ, UPT, UPT, URZ, URZ, URZ ;  /* 0x000000fffffff290 */ /* 0x000fe2000fffe0ff */
[----:B------:R-:W-:Y:S05]  /*5890*/  @!P0 BRA `(.L_x_92) ;  /* 0x0000000000408947 */ /* 0x000fea0003800000 */
        /* <DEDUP_REMOVED lines=16> */
.L_x_92:
[----:B------:R-:W-:Y:S05]  /*59a0*/  BSYNC.RECONVERGENT B6 ;  /* 0x0000000000067941 */ /* 0x000fea0003800200 */
.L_x_91:
[----:B------:R-:W-:Y:S01]  /*59b0*/  R2UR UR4, R161 ;  /* 0x00000000a10472ca */ /* 0x000fe200000e0000 */
[----:B------:R-:W-:Y:S01]  /*59c0*/  UISETP.NE.U32.AND UP0, UPT, UR60, URZ, UPT ;  /* 0x000000ff3c00728c */ /* 0x000fe2000bf05070 */
[----:B------:R-:W-:Y:S02]  /*59d0*/  ISETP.NE.U32.AND P4, PT, R156, RZ, PT ;  /* 0x000000ff9c00720c */ /* 0x000fe40003f85070 */
[----:B------:R-:W-:Y:S01]  /*59e0*/  ISETP.NE.U32.AND P2, PT, RZ, UR56, PT ;  /* 0x00000038ff007c0c */ /* 0x000fe2000bf45070 */
[----:B------:R-:W-:Y:S01]  /*59f0*/  UISETP.NE.AND.EX UP1, UPT, UR61, URZ, UPT, UP0 ;  /* 0x000000ff3d00728c */ /* 0x000fe2000bf25300 */
[----:B------:R-:W-:Y:S01]  /*5a00*/  ISETP.NE.AND.EX P4, PT, R157, RZ, PT, P4 ;  /* 0x000000ff9d00720c */ /* 0x000fe20003f85340 */
[----:B------:R-:W-:Y:S01]  /*5a10*/  UPLOP3.LUT UP0, UPT, UPT, UPT, UPT, 0x40, 0x4 ;  /* 0x000000000004789c */ /* 0x000fe20003f0e870 */
[----:B------:R-:W-:Y:S05]  /*5a20*/  ISETP.NE.AND.EX P2, PT, RZ, UR57, PT, P2 ;  /* 0x00000039ff007c0c */ /* 0x000fea000bf45320 */
[----:B------:R-:W-:Y:S06]  /*5a30*/  UISETP.NE.AND UP2, UPT, UR4, URZ, UPT ;  /* 0x000000ff0400728c */ /* 0x000fec000bf45270 */
[----:B------:R-:W-:Y:S05]  /*5a40*/  PLOP3.LUT P1, PT, PT, PT, UP2, 0x80, 0x8 ;  /* 0x000000000008781c */ /* 0x000fea0003f2f028 */
[----:B------:R-:W-:Y:S06]  /*5a50*/  @UP2 UPLOP3.LUT UP0, UPT, UPT, UPT, UP1, 0x80, 0x8 ;  /* 0x000000000008289c */ /* 0x000fec0003f0f010 */
[----:B------:R-:W-:Y:S01]  /*5a60*/  PLOP3.LUT P0, PT, PT, PT, UP0, 0x80, 0x8 ;  /* 0x000000000008781c */ /* 0x000fe20003f0f008 */
[----:B------:R-:W-:Y:S01]  /*5a70*/  @!UPT UIADD3 URZ, UPT, UPT, URZ, URZ, URZ ;  /* 0x000000fffffff290 */ /* 0x000fe2000fffe0ff */
[----:B------:R-:W-:Y:S11]  /*5a80*/  BRA.U !UP1, `(.L_x_93) ;  /* 0x00000001093c7547 */ /* 0x000ff6000b800000 */
[----:B------:R-:W-:Y:S01]  /*5a90*/  UISETP.NE.U32.AND UP0, UPT, UR56, URZ, UPT ;  /* 0x000000ff3800728c */ /* 0x000fe2000bf05070 */
[----:B-1----:R-:W-:Y:S01]  /*5aa0*/  HFMA2 R0, -RZ, RZ, 0, 5.9604644775390625e-08 ;  /* 0x00000001ff007431 */ /* 0x002fe200000001ff */
[----:B------:R-:W1:Y:S01]  /*5ab0*/  LDCU.64 UR8, c[0x0][0x358] ;  /* 0x00006b00ff0877ac */ /* 0x000e620008000a00 */
[----:B------:R-:W-:Y:S01]  /*5ac0*/  IMAD.MOV.U32 R158, RZ, RZ, 0x1 ;  /* 0x00000001ff9e7424 */ /* 0x000fe200078e00ff */
[----:B------:R-:W-:Y:S06]  /*5ad0*/  UISETP.NE.AND.EX UP0, UPT, UR57, URZ, UPT, UP0 ;  /* 0x000000ff3900728c */ /* 0x000fec000bf05300 */
[----:B------:R-:W-:Y:S05]  /*5ae0*/  PLOP3.LUT P3, PT, PT, PT, UP0, 0x80, 0x8 ;  /* 0x000000000008781c */ /* 0x000fea0003f6f008 */
[----:B------:R-:W2:Y:S01]  /*5af0*/  @UP0 LDCU.64 UR4, c[0x0][0x888] ;  /* 0x00011100ff0407ac */ /* 0x000ea20008000a00 */
[----:B------:R-:W-:Y:S07]  /*5b00*/  @UP0 UIMAD UR6, UR36, UR60, URZ ;  /* 0x0000003c240602a4 */ /* 0x000fee000f8e02ff */
[----:B------:R-:W-:Y:S01]  /*5b10*/  @!P3 PRMT R158, R0, 0x7610, R158 ;  /* 0x00007610009eb816 */ /* 0x000fe2000000009e */
[----:B--2---:R-:W-:Y:S06]  /*5b20*/  @UP0 UIMAD.WIDE UR4, UR6, 0x4, UR4 ;  /* 0x00000004060408a5 */ /* 0x004fec000f8e0204 */
[----:B------:R-:W-:Y:S01]  /*5b30*/  IMAD.U32 R2, RZ, RZ, UR4 ;  /* 0x00000004ff027e24 */ /* 0x000fe2000f8e00ff */
[----:B------:R-:W-:Y:S04]  /*5b40*/  MOV R3, UR5 ;  /* 0x0000000500037c02 */ /* 0x000fe80008000f00 */
[----:B------:R-:W2:Y:S01]  /*5b50*/  @!UP0 LDCU UR4, c[0x0][0x880] ;  /* 0x00011000ff0487ac */ /* 0x000ea20008000800 */
[----:B-1---5:R3:W5:Y:S02]  /*5b60*/  @P3 LDG.E R73, desc[UR8][R2.64] ;  /* 0x0000000802493981 */ /* 0x022764000c1e1900 */
[----:B--23--:R-:W-:Y:S02]  /*5b70*/  @!P3 IMAD.U32 R73, RZ, RZ, UR4 ;  /* 0x00000004ff49be24 */ /* 0x00cfe4000f8e00ff */
.L_x_93:
[----:B------:R-:W-:Y:S05]  /*5b80*/  @!P4 BRA `(.L_x_94) ;  /* 0x000000000024c947 */ /* 0x000fea0003800000 */
[----:B------:R-:W-:Y:S01]  /*5b90*/  ISETP.NE.U32.AND P3, PT, R138, RZ, PT ;  /* 0x000000ff8a00720c */ /* 0x000fe20003f65070 */
[----:B------:R-:W2:Y:S03]  /*5ba0*/  LDCU.64 UR4, c[0x0][0x358] ;  /* 0x00006b00ff0477ac */ /* 0x000ea60008000a00 */
[----:B------:R-:W-:Y:S11]  /*5bb0*/  ISETP.NE.AND.EX P3, PT, R139, RZ, PT, P3 ;  /* 0x000000ff8b00720c */ /* 0x000ff60003f65330 */
[----:B------:R-:W-:Y:S02]  /*5bc0*/  @!UPT UIADD3 URZ, UPT, UPT, URZ, URZ, URZ ;  /* 0x000000fffffff290 */ /* 0x000fe4000fffe0ff */
[----:B------:R-:W3:Y:S01]  /*5bd0*/  @P3 LDC.64 R2, c[0x0][0x8a8] ;  /* 0x00022a00ff023b82 */ /* 0x000ee20000000a00 */
[----:B-1----:R-:W-:Y:S04]  /*5be0*/  @P3 IMAD R0, R156, UR36, RZ ;  /* 0x000000249c003c24 */ /* 0x002fe8000f8e02ff */
[----:B---3--:R-:W-:Y:S05]  /*5bf0*/  @P3 IMAD.WIDE R2, R0, 0x4, R2 ;  /* 0x0000000400023825 */ /* 0x008fea00078e0202 */
[----:B--2--5:R2:W5:Y:S02]  /*5c00*/  @P3 LDG.E R70, desc[UR4][R2.64] ;  /* 0x0000000402463981 */ /* 0x024564000c1e1900 */
[----:B--2---:R-:W3:Y:S02]  /*5c10*/  @!P3 LDC R70, c[0x0][0x8a0] ;  /* 0x00022800ff46bb82 */ /* 0x004ee40000000800 */
.L_x_94:
[----:B-----5:R-:W-:Y:S01]  /*5c20*/  FSETP.NEU.AND P4, PT, R73, RZ, PT ;  /* 0x000000ff4900720b */ /* 0x020fe20003f8d000 */
[----:B------:R-:W-:Y:S01]  /*5c30*/  BSSY B1, `(.L_x_95) ;  /* 0x0000047000017945 */ /* 0x000fe20003800000 */
[----:B------:R-:W-:Y:S01]  /*5c40*/  SEL R7, RZ, 0xffffffff, P2 ;  /* 0xffffffffff077807 */ /* 0x000fe20001000000 */
[----:B------:R-:W-:Y:S01]  /*5c50*/  IMAD.MOV.U32 R187, RZ, RZ, 0x1 ;  /* 0x00000001ffbb7424 */ /* 0x000fe200078e00ff */
[----:B------:R-:W-:Y:S01]  /*5c60*/  LOP3.LUT P3, RZ, R158, 0xff, RZ, 0xc0, !PT ;  /* 0x000000ff9eff7812 */ /* 0x000fe2000786c0ff */
[----:B------:R-:W-:Y:S01]  /*5c70*/  IMAD R71, R68, 0x80, R69 ;  /* 0x0000008044477824 */ /* 0x000fe200078e0245 */
[----:B-1----:R-:W-:Y:S02]  /*5c80*/  @P1 SEL R0, RZ, 0xffffffff, P4 ;  /* 0xffffffffff001807 */ /* 0x002fe40002000000 */
[----:B------:R-:W-:Y:S02]  /*5c90*/  CS2R R154, SRZ ;  /* 0x00000000009a7805 */ /* 0x000fe4000001ff00 */
[----:B------:R-:W-:Y:S02]  /*5ca0*/  LEA R3, R166, UR44, 0x3 ;  /* 0x0000002ca6037c11 */ /* 0x000fe4000f8e18ff */
[----:B------:R-:W-:Y:S02]  /*5cb0*/  CS2R R152, SRZ ;  /* 0x0000000000987805 */ /* 0x000fe4000001ff00 */
[----:B------:R-:W-:Y:S02]  /*5cc0*/  @P0 SEL R0, R7, R0, !P3 ;  /* 0x0000000007000207 */ /* 0x000fe40005800000 */
[----:B------:R-:W-:Y:S02]  /*5cd0*/  CS2R R150, SRZ ;  /* 0x0000000000967805 */ /* 0x000fe4000001ff00 */
[----:B------:R-:W-:Y:S02]  /*5ce0*/  LEA R186, R68, UR44, 0x3 ;  /* 0x0000002c44ba7c11 */ /* 0x000fe4000f8e18ff */
[----:B------:R-:W-:Y:S02]  /*5cf0*/  CS2R R148, SRZ ;  /* 0x0000000000947805 */ /* 0x000fe4000001ff00 */
[----:B------:R-:W-:Y:S02]  /*5d00*/  @P1 LOP3.LUT R0, R0, 0x1, RZ, 0xc0, !PT ;  /* 0x0000000100001812 */ /* 0x000fe400078ec0ff */
[----:B------:R-:W-:Y:S02]  /*5d10*/  CS2R R146, SRZ ;  /* 0x0000000000927805 */ /* 0x000fe4000001ff00 */
[----:B------:R-:W-:Y:S02]  /*5d20*/  SHF.L.U32 R5, R168, 0x1f, RZ ;  /* 0x0000001fa8057819 */ /* 0x000fe400000006ff */
[----:B------:R-:W-:Y:S02]  /*5d30*/  CS2R R144, SRZ ;  /* 0x0000000000907805 */ /* 0x000fe4000001ff00 */
[----:B------:R-:W-:Y:S02]  /*5d40*/  ISETP.NE.U32.OR P6, PT, R0, 0x1, !P1 ;  /* 0x000000010000780c */ /* 0x000fe40004fc5470 */
[----:B------:R-:W-:Y:S02]  /*5d50*/  CS2R R142, SRZ ;  /* 0x00000000008e7805 */ /* 0x000fe4000001ff00 */
[----:B------:R-:W-:Y:S02]  /*5d60*/  PLOP3.LUT P2, PT, PT, PT, UP1, 0x80, 0x8 ;  /* 0x000000000008781c */ /* 0x000fe40003f4f018 */
[----:B------:R-:W-:Y:S02]  /*5d70*/  CS2R R140, SRZ ;  /* 0x00000000008c7805 */ /* 0x000fe4000001ff00 */
[----:B------:R-:W-:Y:S02]  /*5d80*/  SEL R0, RZ, 0xffffffff, P4 ;  /* 0xffffffffff007807 */ /* 0x000fe40002000000 */
[----:B------:R-:W-:Y:S03]  /*5d90*/  P2R R172, PR, RZ, 0x40 ;  /* 0x00000040ffac7803 */ /* 0x000fe60000000000 */
[----:B------:R-:W-:Y:S04]  /*5da0*/  @P6 SHF.L.U32 R2, R165, 0x1f, RZ ;  /* 0x0000001fa5026819 */ /* 0x000fe800000006ff */
[----:B------:R-:W-:Y:S01]  /*5db0*/  @P2 SEL R0, R7, R0, !P3 ;  /* 0x0000000007002207 */ /* 0x000fe20005800000 */
[----:B------:R-:W1:Y:S03]  /*5dc0*/  @P6 SYNCS.PHASECHK.TRANS64.TRYWAIT P1, [R3+URZ+0x60], R2 ;  /* 0x00006002030065a7 */ /* 0x000e6600080211ff */
[----:B------:R-:W-:Y:S04]  /*5dd0*/  LOP3.LUT R0, R0, 0x1, RZ, 0xc0, !PT ;  /* 0x0000000100007812 */ /* 0x000fe800078ec0ff */
[----:B------:R-:W-:Y:S04]  /*5de0*/  ISETP.NE.U32.AND P5, PT, R0, 0x1, PT ;  /* 0x000000010000780c */ /* 0x000fe80003fa5070 */
[----:B------:R-:W-:Y:S01]  /*5df0*/  P2R R192, PR, RZ, 0x20 ;  /* 0x00000020ffc07803 */ /* 0x000fe20000000000 */
[----:B------:R2:W4:Y:S01]  /*5e00*/  SYNCS.PHASECHK.TRANS64.TRYWAIT P0, [R186+URZ+0xb0], R5 ;  /* 0x0000b005ba0075a7 */ /* 0x00052200080011ff */
[----:B-1----:R-:W-:Y:S01]  /*5e10*/  @P6 SEL R187, RZ, 0x1, !P1 ;  /* 0x00000001ffbb6807 */ /* 0x002fe20004800000 */
[----:B--2---:R-:W-:Y:S06]  /*5e20*/  @!P6 BRA `(.L_x_96) ;  /* 0x00000000009ce947 */ /* 0x004fec0003800000 */
[----:B------:R-:W-:Y:S01]  /*5e30*/  @P5 IMAD R7, R166, 0x2000, R171 ;  /* 0x00002000a6075824 */ /* 0x000fe200078e02ab */
[----:B------:R-:W-:Y:S01]  /*5e40*/  ISETP.NE.AND P1, PT, R187, RZ, PT ;  /* 0x000000ffbb00720c */ /* 0x000fe20003f25270 */
[----:B------:R-:W-:Y:S01]  /*5e50*/  BSSY B0, `(.L_x_97) ;  /* 0x0000010000007945 */ /* 0x000fe20003800000 */
[----:B------:R-:W-:Y:S01]  /*5e60*/  CS2R R142, SRZ ;  /* 0x00000000008e7805 */ /* 0x000fe2000001ff00 */
[--C-:B------:R-:W-:Y:S01]  /*5e70*/  @P5 IMAD R6, R176, -0x10, R7.reuse ;  /* 0xfffffff0b0065824 */ /* 0x100fe200078e0207 */
[----:B------:R-:W-:Y:S01]  /*5e80*/  CS2R R140, SRZ ;  /* 0x00000000008c7805 */ /* 0x000fe2000001ff00 */
[----:B------:R-:W-:Y:S01]  /*5e90*/  @P5 IMAD R4, R170, -0x10, R7 ;  /* 0xfffffff0aa045824 */ /* 0x000fe200078e0207 */
[----:B------:R-:W-:Y:S01]  /*5ea0*/  CS2R R150, SRZ ;  /* 0x0000000000967805 */ /* 0x000fe2000001ff00 */
[----:B------:R-:W-:Y:S01]  /*5eb0*/  @P5 IMAD R2, R169, 0x10, R6 ;  /* 0x00000010a9025824 */ /* 0x000fe200078e0206 */
[----:B------:R-:W-:Y:S02]  /*5ec0*/  CS2R R148, SRZ ;  /* 0x0000000000947805 */ /* 0x000fe4000001ff00 */
[----:B------:R-:W-:Y:S02]  /*5ed0*/  CS2R R146, SRZ ;  /* 0x0000000000927805 */ /* 0x000fe4000001ff00 */
[----:B------:R-:W-:Y:S02]  /*5ee0*/  CS2R R144, SRZ ;  /* 0x0000000000907805 */ /* 0x000fe4000001ff00 */
[----:B------:R-:W-:Y:S02]  /*5ef0*/  CS2R R154, SRZ ;  /* 0x00000000009a7805 */ /* 0x000fe4000001ff00 */
[----:B------:R-:W-:Y:S01]  /*5f00*/  CS2R R152, SRZ ;  /* 0x0000000000987805 */ /* 0x000fe2000001ff00 */
[----:B------:R-:W-:Y:S06]  /*5f10*/  @P1 BRA `(.L_x_98) ;  /* 0x00000000000c1947 */ /* 0x000fec0003800000 */
[----:B------:R-:W-:Y:S04]  /*5f20*/  SHF.L.U32 R0, R165, 0x1f, RZ ;  /* 0x0000001fa5007819 */ /* 0x000fe800000006ff */
[----:B------:R-:W1:Y:S02]  /*5f30*/  SYNCS.PHASECHK.TRANS64.TRYWAIT P1, [R3+URZ+0x60], R0 ;  /* 0x00006000030075a7 */ /* 0x000e6400080211ff */
[----:B-1----:R-:W-:Y:S05]  /*5f40*/  @!P1 BRA `(.L_x_99) ;  /* 0x0000003400589947 */ /* 0x002fea0003800000 */
.L_x_98:
[----:B------:R-:W-:Y:S05]  /*5f50*/  BSYNC B0 ;  /* 0x0000000000007941 */ /* 0x000fea0003800000 */
.L_x_97:
[----:B------:R-:W-:Y:S01]  /*5f60*/  ISETP.NE.AND P1, PT, R192, RZ, PT ;  /* 0x000000ffc000720c */ /* 0x000fe20003f25270 */
[----:B-1----:R-:W-:Y:S02]  /*5f70*/  VIADD R3, R3, 0x70 ;  /* 0x0000007003037836 */ /* 0x002fe40000000000 */
[----:B------:R-:W-:Y:S02]  /*5f80*/  IMAD.U32 R0, RZ, RZ, UR45 ;  /* 0x0000002dff007e24 */ /* 0x000fe4000f8e00ff */
[----:B------:R-:W-:Y:S03]  /*5f90*/  VIADD R166, R166, 0x1 ;  /* 0x00000001a6a67836 */ /* 0x000fe60000000000 */
[----:B------:R-:W-:Y:S05]  /*5fa0*/  PRMT R0, R0, 0x654, R3 ;  /* 0x0000065400007816 */ /* 0x000fea0000000003 */
[----:B------:R1:W2:Y:S04]  /*5fb0*/  @P1 LDS.128 R140, [R7] ;  /* 0x00000000078c1984 */ /* 0x0002a80000000c00 */
[----:B------:R1:W1:Y:S04]  /*5fc0*/  @P1 LDS.128 R148, [R4+0x20] ;  /* 0x0000200004941984 */ /* 0x0002680000000c00 */
[----:B------:R1:W1:Y:S04]  /*5fd0*/  @P1 LDS.128 R144, [R6+0x10] ;  /* 0x0000100006901984 */ /* 0x0002680000000c00 */
[----:B------:R1:W1:Y:S01]  /*5fe0*/  @P1 LDS.128 R152, [R2+0x10] ;  /* 0x0000100002981984 */ /* 0x0002620000000c00 */
[C---:B------:R-:W-:Y:S01]  /*5ff0*/  ISETP.NE.AND P1, PT, R166.reuse, 0x2, PT ;  /* 0x00000002a600780c */ /* 0x040fe20003f25270 */
[----:B------:R-:W-:Y:S01]  /*6000*/  @!PT LDS RZ, [RZ] ;  /* 0x00000000fffff984 */ /* 0x000fe20000000800 */
[----:B------:R-:W-:Y:S01]  /*6010*/  @!PT LDS RZ, [RZ] ;  /* 0x00000000fffff984 */ /* 0x000fe20000000800 */
[----:B------:R-:W-:Y:S01]  /*6020*/  @!PT LDS RZ, [RZ] ;  /* 0x00000000fffff984 */ /* 0x000fe20000000800 */
[----:B------:R-:W-:Y:S01]  /*6030*/  @!PT LDS RZ, [RZ] ;  /* 0x00000000fffff984 */ /* 0x000fe20000000800 */
[----:B------:R5:W-:Y:S06]  /*6040*/  MEMBAR.ALL.CTA ;  /* 0x0000000000007992 */ /* 0x000bec0000008000 */
[----:B-----5:R-:W5:Y:S01]  /*6050*/  FENCE.VIEW.ASYNC.S ;  /* 0x00000000000073c6 */ /* 0x020f620000000000 */
[----:B------:R-:W-:Y:S01]  /*6060*/  SEL R166, R166, RZ, P1 ;  /* 0x000000ffa6a67207 */ /* 0x000fe20000800000 */
[----:B-----5:R5:W-:Y:S02]  /*6070*/  SYNCS.ARRIVE.TRANS64.RED.A1T0 RZ, [R0+URZ], RZ ;  /* 0x000000ff00ff79a7 */ /* 0x020be400081004ff */
[----:B-----5:R-:W-:Y:S04]  /*6080*/  SEL R0, RZ, 0x1, P1 ;  /* 0x00000001ff007807 */ /* 0x020fe80000800000 */
[----:B--2---:R-:W-:Y:S02]  /*6090*/  LOP3.LUT R165, R165, R0, RZ, 0x3c, !PT ;  /* 0x00000000a5a57212 */ /* 0x004fe400078e3cff */
.L_x_96:
[----:B------:R-:W-:Y:S05]  /*60a0*/  BSYNC B1 ;  /* 0x0000000000017941 */ /* 0x000fea0003800000 */
.L_x_95:
[----:B------:R-:W-:Y:S04]  /*60b0*/  SHF.R.U32.HI R0, RZ, 0x15, R71 ;  /* 0x00000015ff007819 */ /* 0x000fe80000011647 */
[----:B------:R-:W-:Y:S01]  /*60c0*/  LOP3.LUT P1, RZ, R0, 0x3, R159, 0x48, !PT ;  /* 0x0000000300ff7812 */ /* 0x000fe2000782489f */
[----:B------:R-:W-:Y:S01]  /*60d0*/  @!UPT UIADD3 URZ, UPT, UPT, URZ, URZ, URZ ;  /* 0x000000fffffff290 */ /* 0x000fe2000fffe0ff */
[----:B----4-:R-:W-:Y:S11]  /*60e0*/  @P0 BRA `(.L_x_100) ;  /* 0x0000000000080947 */ /* 0x010ff60003800000 */
[----:B------:R-:W2:Y:S02]  /*60f0*/  SYNCS.PHASECHK.TRANS64.TRYWAIT P0, [R186+URZ+0xb0], R5 ;  /* 0x0000b005ba0075a7 */ /* 0x000ea400080011ff */
[----:B--2---:R-:W-:Y:S05]  /*6100*/  @!P0 BRA `(.L_x_101) ;  /* 0x0000003000fc8947 */ /* 0x004fea0003800000 */
.L_x_100:
[----:B------:R-:W-:Y:S04]  /*6110*/  BSSY.RECONVERGENT B6, `(.L_x_102) ;  /* 0x0000012000067945 */ /* 0x000fe80003800200 */
[----:B------:R-:W-:Y:S05]  /*6120*/  @!P1 BRA `(.L_x_103) ;  /* 0x0000000000409947 */ /* 0x000fea0003800000 */
[----:B------:R-:W2:Y:S01]  /*6130*/  LDCU.64 UR8, c[0x4][0x70] ;  /* 0x01000e00ff0877ac */ /* 0x000ea20008000a00 */
[----:B------:R-:W-:Y:S01]  /*6140*/  MOV R3, 0x0 ;  /* 0x0000000000037802 */ /* 0x000fe20000000f00 */
[----:B------:R-:W-:Y:S02]  /*6150*/  HFMA2 R12, -RZ, RZ, 0, 5.9604644775390625e-08 ;  /* 0x00000001ff0c7431 */ /* 0x000fe400000001ff */
[----:B------:R-:W-:Y:S02]  /*6160*/  IMAD.MOV.U32 R8, RZ, RZ, 0x192 ;  /* 0x00000192ff087424 */ /* 0x000fe400078e00ff */
[----:B------:R-:W-:Y:S01]  /*6170*/  IMAD.MOV.U32 R13, RZ, RZ, RZ ;  /* 0x000000ffff0d7224 */ /* 0x000fe200078e00ff */
[----:B------:R-:W4:Y:S01]  /*6180*/  LDCU.64 UR6, c[0x4][0x78] ;  /* 0x01000f00ff0677ac */ /* 0x000f220008000a00 */
[----:B-1----:R-:W1:Y:S01]  /*6190*/  LDC.64 R2, c[0x4][R3] ;  /* 0x0100000003027b82 */ /* 0x002e620000000a00 */
[----:B------:R-:W5:Y:S01]  /*61a0*/  LDCU.64 UR4, c[0x4][0x10] ;  /* 0x01000200ff0477ac */ /* 0x000f620008000a00 */
[----:B--2---:R-:W-:Y:S01]  /*61b0*/  MOV R5, UR9 ;  /* 0x0000000900057c02 */ /* 0x004fe20008000f00 */
[----:B------:R-:W-:Y:S01]  /*61c0*/  IMAD.U32 R4, RZ, RZ, UR8 ;  /* 0x00000008ff047e24 */ /* 0x000fe2000f8e00ff */
[----:B----4-:R-:W-:Y:S01]  /*61d0*/  MOV R7, UR7 ;  /* 0x0000000700077c02 */ /* 0x010fe20008000f00 */
[----:B------:R-:W-:Y:S01]  /*61e0*/  IMAD.U32 R6, RZ, RZ, UR6 ;  /* 0x00000006ff067e24 */ /* 0x000fe2000f8e00ff */
[----:B-----5:R-:W-:Y:S01]  /*61f0*/  MOV R11, UR5 ;  /* 0x00000005000b7c02 */ /* 0x020fe20008000f00 */
[----:B------:R-:W-:Y:S02]  /*6200*/  IMAD.U32 R10, RZ, RZ, UR4 ;  /* 0x00000004ff0a7e24 */ /* 0x000fe4000f8e00ff */
[----:B------:R-:W-:Y:S07]  /*6210*/  LEPC R20, `(.L_x_103) ;  /* 0x000000001014794e */ /* 0x000fee0000000000 */
[----:B-1-3--:R-:W-:Y:S05]  /*6220*/  CALL.ABS.NOINC R2 ;  /* 0x0000000002007343 */ /* 0x00afea0003c00000 */
.L_x_103:
[----:B------:R-:W-:Y:S05]  /*6230*/  BSYNC.RECONVERGENT B6 ;  /* 0x0000000000067941 */ /* 0x000fea0003800200 */
.L_x_102:
[-C--:B------:R-:W-:Y:S01]  /*6240*/  F2FP.F16.E4M3.UNPACK_B R74, R140.reuse ;  /* 0x0000008cff4a723e */ /* 0x080fe200020006ff */
[----:B------:R-:W-:Y:S05]  /*6250*/  WARPSYNC.ALL ;  /* 0x0000000000007948 */ /* 0x000fea0003800000 */
[----:B------:R-:W-:Y:S01]  /*6260*/  R2UR UR4, R71 ;  /* 0x00000000470472ca */ /* 0x000fe200000e0000 */
[--C-:B------:R-:W-:Y:S01]  /*6270*/  HADD2.F32 R72, -RZ, R74.reuse.H0_H0 ;  /* 0x2000004aff487230 */ /* 0x100fe20000004100 */
[----:B------:R-:W-:Y:S01]  /*6280*/  F2FP.F16.E4M3.UNPACK_B R76, R140.H1 ;  /* 0x0000008cff4c723e */ /* 0x000fe200030006ff */
[----:B------:R-:W-:Y:S01]  /*6290*/  HADD2.F32 R75, -RZ, R74.H1_H1 ;  /* 0x3000004aff4b7230 */ /* 0x000fe20000004100 */
[-C--:B------:R-:W-:Y:S01]  /*62a0*/  F2FP.F16.E4M3.UNPACK_B R78, R141.reuse ;  /* 0x0000008dff4e723e */ /* 0x080fe200020006ff */
[----:B------:R-:W-:Y:S01]  /*62b0*/  BSSY.RECONVERGENT B0, `(.L_x_104) ;  /* 0x000011d000007945 */ /* 0x000fe20003800200 */
[----:B------:R-:W-:Y:S01]  /*62c0*/  F2FP.F16.E4M3.UNPACK_B R80, R141.H1 ;  /* 0x0000008dff50723e */ /* 0x000fe200030006ff */
[----:B------:R-:W-:Y:S01]  /*62d0*/  HADD2.F32 R74, -RZ, R76.H0_H0 ;  /* 0x2000004cff4a7230 */ /* 0x000fe20000004100 */
[-C--:B------:R-:W-:Y:S01]  /*62e0*/  F2FP.F16.E4M3.UNPACK_B R82, R142.reuse ;  /* 0x0000008eff52723e */ /* 0x080fe200020006ff */
[--C-:B------:R-:W-:Y:S01]  /*62f0*/  HADD2.F32 R77, -RZ, R78.reuse.H0_H0 ;  /* 0x2000004eff4d7230 */ /* 0x100fe20000004100 */
[----:B------:R-:W-:Y:S01]  /*6300*/  F2FP.F16.E4M3.UNPACK_B R84, R142.H1 ;  /* 0x0000008eff54723e */ /* 0x000fe200030006ff */
[----:B------:R-:W-:Y:S01]  /*6310*/  HADD2.F32 R78, -RZ, R78.H1_H1 ;  /* 0x3000004eff4e7230 */ /* 0x000fe20000004100 */
[-C--:B------:R-:W-:Y:S01]  /*6320*/  F2FP.F16.E4M3.UNPACK_B R86, R143.reuse ;  /* 0x0000008fff56723e */ /* 0x080fe200020006ff */
[----:B-12---:R-:W3:Y:S01]  /*6330*/  LDTM.x64 R4, tmem[UR4] ;  /* 0x00000004000479ee */ /* 0x006ee20008340000 */
[----:B------:R-:W-:Y:S01]  /*6340*/  F2FP.F16.E4M3.UNPACK_B R88, R143.H1 ;  /* 0x0000008fff58723e */ /* 0x000fe200030006ff */
[----:B------:R-:W-:Y:S01]  /*6350*/  HADD2.F32 R76, -RZ, R76.H1_H1 ;  /* 0x3000004cff4c7230 */ /* 0x000fe20000004100 */
[-C--:B------:R-:W-:Y:S01]  /*6360*/  F2FP.F16.E4M3.UNPACK_B R90, R144.reuse ;  /* 0x00000090ff5a723e */ /* 0x080fe200020006ff */
[----:B------:R-:W-:Y:S01]  /*6370*/  HADD2.F32 R79, -RZ, R80.H0_H0 ;  /* 0x20000050ff4f7230 */ /* 0x000fe20000004100 */
[----:B------:R-:W-:Y:S01]  /*6380*/  F2FP.F16.E4M3.UNPACK_B R92, R144.H1 ;  /* 0x00000090ff5c723e */ /* 0x000fe200030006ff */
[--C-:B------:R-:W-:Y:S01]  /*6390*/  HADD2.F32 R81, -RZ, R82.reuse.H0_H0 ;  /* 0x20000052ff517230 */ /* 0x100fe20000004100 */
[----:B------:R-:W-:Y:S01]  /*63a0*/  ISETP.NE.AND P6, PT, R172, RZ, PT ;  /* 0x000000ffac00720c */ /* 0x000fe20003fc5270 */
[----:B------:R-:W-:Y:S01]  /*63b0*/  HADD2.F32 R82, -RZ, R82.H1_H1 ;  /* 0x30000052ff527230 */ /* 0x000fe20000004100 */
[----:B------:R-:W-:Y:S01]  /*63c0*/  SHF.L.U32 R194, R164, 0x4, RZ ;  /* 0x00000004a4c27819 */ /* 0x000fe200000006ff */
[--C-:B------:R-:W-:Y:S01]  /*63d0*/  HADD2.F32 R85, -RZ, R86.reuse.H0_H0 ;  /* 0x20000056ff557230 */ /* 0x100fe20000004100 */
[----:B------:R-:W-:Y:S01]  /*63e0*/  SHF.L.U32 R202, R163, 0x4, RZ ;  /* 0x00000004a3ca7819 */ /* 0x000fe200000006ff */
[----:B------:R-:W-:Y:S01]  /*63f0*/  HADD2.F32 R86, -RZ, R86.H1_H1 ;  /* 0x30000056ff567230 */ /* 0x000fe20000004100 */
[C---:B------:R-:W-:Y:S01]  /*6400*/  IADD3 R179, PT, PT, R171.reuse, R194, RZ ;  /* 0x000000c2abb37210 */ /* 0x040fe20007ffe0ff */
[--C-:B------:R-:W-:Y:S01]  /*6410*/  HADD2.F32 R89, -RZ, R90.reuse.H0_H0 ;  /* 0x2000005aff597230 */ /* 0x100fe20000004100 */
[----:B------:R-:W-:Y:S01]  /*6420*/  IADD3 R185, PT, PT, R171, R202, RZ ;  /* 0x000000caabb97210 */ /* 0x000fe20007ffe0ff */
[----:B------:R-:W-:Y:S01]  /*6430*/  HADD2.F32 R90, -RZ, R90.H1_H1 ;  /* 0x3000005aff5a7230 */ /* 0x000fe20000004100 */
[----:B------:R-:W-:Y:S01]  /*6440*/  SHF.L.U32 R200, R169, 0x4, RZ ;  /* 0x00000004a9c87819 */ /* 0x000fe200000006ff */
[----:B------:R-:W-:Y:S01]  /*6450*/  HADD2.F32 R80, -RZ, R80.H1_H1 ;  /* 0x30000050ff507230 */ /* 0x000fe20000004100 */
[----:B------:R-:W-:Y:S01]  /*6460*/  F2FP.F16.E4M3.UNPACK_B R94, R145 ;  /* 0x00000091ff5e723e */ /* 0x000fe200020006ff */
[--C-:B------:R-:W-:Y:S01]  /*6470*/  HADD2.F32 R83, -RZ, R84.reuse.H0_H0 ;  /* 0x20000054ff537230 */ /* 0x100fe20000004100 */
[----:B------:R-:W-:Y:S01]  /*6480*/  IADD3 R184, PT, PT, R200, R179, RZ ;  /* 0x000000b3c8b87210 */ /* 0x000fe20007ffe0ff */
[----:B------:R-:W-:Y:S01]  /*6490*/  HADD2.F32 R84, -RZ, R84.H1_H1 ;  /* 0x30000054ff547230 */ /* 0x000fe20000004100 */
[----:B------:R-:W-:Y:S01]  /*64a0*/  F2FP.F16.E4M3.UNPACK_B R98, R146 ;  /* 0x00000092ff62723e */ /* 0x000fe200020006ff */
[C---:B---3--:R-:W-:Y:S01]  /*64b0*/  FMUL R0, R70.reuse, R4 ;  /* 0x0000000446007220 */ /* 0x048fe20000400000 */
[C---:B------:R-:W-:Y:S01]  /*64c0*/  FMUL R2, R70.reuse, R5 ;  /* 0x0000000546027220 */ /* 0x040fe20000400000 */
[C---:B------:R-:W-:Y:S01]  /*64d0*/  FMUL R4, R70.reuse, R8 ;  /* 0x0000000846047220 */ /* 0x040fe20000400000 */
[C---:B------:R-:W-:Y:S01]  /*64e0*/  FMUL R5, R70.reuse, R9 ;  /* 0x0000000946057220 */ /* 0x040fe20000400000 */
[C---:B------:R-:W-:Y:S01]  /*64f0*/  FFMA R0, R73.reuse, R72, R0 ;  /* 0x0000004849007223 */ /* 0x040fe20000000000 */
[C---:B------:R-:W-:Y:S01]  /*6500*/  FFMA R2, R73.reuse, R75, R2 ;  /* 0x0000004b49027223 */ /* 0x040fe20000000002 */
[C---:B------:R-:W-:Y:S01]  /*6510*/  FMUL R8, R70.reuse, R12 ;  /* 0x0000000c46087220 */ /* 0x040fe20000400000 */
[C---:B------:R-:W-:Y:S01]  /*6520*/  FMUL R9, R70.reuse, R13 ;  /* 0x0000000d46097220 */ /* 0x040fe20000400000 */
[C---:B------:R-:W-:Y:S01]  /*6530*/  FMUL R12, R70.reuse, R16 ;  /* 0x00000010460c7220 */ /* 0x040fe20000400000 */
[C---:B------:R-:W-:Y:S01]  /*6540*/  FMUL R13, R70.reuse, R17 ;  /* 0x00000011460d7220 */ /* 0x040fe20000400000 */
[C---:B------:R-:W-:Y:S01]  /*6550*/  FMUL R16, R70.reuse, R20 ;  /* 0x0000001446107220 */ /* 0x040fe20000400000 */
[C---:B------:R-:W-:Y:S01]  /*6560*/  FMUL R17, R70.reuse, R21 ;  /* 0x0000001546117220 */ /* 0x040fe20000400000 */
[--C-:B------:R-:W-:Y:S02]  /*6570*/  HADD2.F32 R93, -RZ, R94.reuse.H0_H0 ;  /* 0x2000005eff5d7230 */ /* 0x100fe40000004100 */
[C---:B------:R-:W-:Y:S01]  /*6580*/  FMUL R20, R70.reuse, R24 ;  /* 0x0000001846147220 */ /* 0x040fe20000400000 */
[----:B------:R-:W-:Y:S02]  /*6590*/  HADD2.F32 R94, -RZ, R94.H1_H1 ;  /* 0x3000005eff5e7230 */ /* 0x000fe40000004100 */
[C---:B------:R-:W-:Y:S01]  /*65a0*/  FMUL R21, R70.reuse, R25 ;  /* 0x0000001946157220 */ /* 0x040fe20000400000 */
[--C-:B------:R-:W-:Y:S02]  /*65b0*/  HADD2.F32 R97, -RZ, R98.reuse.H0_H0 ;  /* 0x20000062ff617230 */ /* 0x100fe40000004100 */
[C---:B------:R-:W-:Y:S01]  /*65c0*/  FMUL R24, R70.reuse, R28 ;  /* 0x0000001c46187220 */ /* 0x040fe20000400000 */
[----:B------:R-:W-:Y:S02]  /*65d0*/  HADD2.F32 R98, -RZ, R98.H1_H1 ;  /* 0x30000062ff627230 */ /* 0x000fe40000004100 */
[C---:B------:R-:W-:Y:S01]  /*65e0*/  FMUL R25, R70.reuse, R29 ;  /* 0x0000001d46197220 */ /* 0x040fe20000400000 */
[C---:B------:R-:W-:Y:S01]  /*65f0*/  FMUL R28, R70.reuse, R32 ;  /* 0x00000020461c7220 */ /* 0x040fe20000400000 */
[C---:B------:R-:W-:Y:S01]  /*6600*/  FMUL R29, R70.reuse, R33 ;  /* 0x00000021461d7220 */ /* 0x040fe20000400000 */
[C---:B------:R-:W-:Y:S01]  /*6610*/  FMUL R32, R70.reuse, R36 ;  /* 0x0000002446207220 */ /* 0x040fe20000400000 */
[----:B------:R-:W-:Y:S01]  /*6620*/  F2FP.F16.E4M3.UNPACK_B R96, R145.H1 ;  /* 0x00000091ff60723e */ /* 0x000fe200030006ff */
[C---:B------:R-:W-:Y:S01]  /*6630*/  FMUL R33, R70.reuse, R37 ;  /* 0x0000002546217220 */ /* 0x040fe20000400000 */
[C---:B------:R-:W-:Y:S01]  /*6640*/  FMUL R36, R70.reuse, R40 ;  /* 0x0000002846247220 */ /* 0x040fe20000400000 */
[----:B------:R-:W-:Y:S01]  /*6650*/  F2FP.F16.E4M3.UNPACK_B R100, R146.H1 ;  /* 0x00000092ff64723e */ /* 0x000fe200030006ff */
[C---:B------:R-:W-:Y:S01]  /*6660*/  FMUL R37, R70.reuse, R41 ;  /* 0x0000002946257220 */ /* 0x040fe20000400000 */
[C---:B------:R-:W-:Y:S01]  /*6670*/  FMUL R40, R70.reuse, R44 ;  /* 0x0000002c46287220 */ /* 0x040fe20000400000 */
[----:B------:R-:W-:Y:S01]  /*6680*/  F2FP.F16.E4M3.UNPACK_B R102, R147 ;  /* 0x00000093ff66723e */ /* 0x000fe200020006ff */
[C---:B------:R-:W-:Y:S01]  /*6690*/  FMUL R41, R70.reuse, R45 ;  /* 0x0000002d46297220 */ /* 0x040fe20000400000 */
[C---:B------:R-:W-:Y:S01]  /*66a0*/  FMUL R44, R70.reuse, R48 ;  /* 0x00000030462c7220 */ /* 0x040fe20000400000 */
[----:B------:R-:W-:Y:S01]  /*66b0*/  F2FP.F16.E4M3.UNPACK_B R104, R147.H1 ;  /* 0x00000093ff68723e */ /* 0x000fe200030006ff */
[C---:B------:R-:W-:Y:S01]  /*66c0*/  FMUL R45, R70.reuse, R49 ;  /* 0x00000031462d7220 */ /* 0x040fe20000400000 */
[--C-:B------:R-:W-:Y:S02]  /*66d0*/  HADD2.F32 R101, -RZ, R102.reuse.H0_H0 ;  /* 0x20000066ff657230 */ /* 0x100fe40000004100 */
[C---:B------:R-:W-:Y:S01]  /*66e0*/  FMUL R48, R70.reuse, R52 ;  /* 0x0000003446307220 */ /* 0x040fe20000400000 */
[----:B------:R-:W-:Y:S01]  /*66f0*/  F2FP.F16.E4M3.UNPACK_B R106, R148 ;  /* 0x00000094ff6a723e */ /* 0x000fe200020006ff */
[----:B------:R-:W-:Y:S02]  /*6700*/  HADD2.F32 R102, -RZ, R102.H1_H1 ;  /* 0x30000066ff667230 */ /* 0x000fe40000004100 */
[C---:B------:R-:W-:Y:S01]  /*6710*/  FMUL R49, R70.reuse, R53 ;  /* 0x0000003546317220 */ /* 0x040fe20000400000 */
[C---:B------:R-:W-:Y:S01]  /*6720*/  FMUL R52, R70.reuse, R56 ;  /* 0x0000003846347220 */ /* 0x040fe20000400000 */
[----:B------:R-:W-:Y:S01]  /*6730*/  F2FP.F16.E4M3.UNPACK_B R108, R148.H1 ;  /* 0x00000094ff6c723e */ /* 0x000fe200030006ff */
[--C-:B------:R-:W-:Y:S02]  /*6740*/  HADD2.F32 R105, -RZ, R106.reuse.H0_H0 ;  /* 0x2000006aff697230 */ /* 0x100fe40000004100 */
[C---:B------:R-:W-:Y:S01]  /*6750*/  FMUL R53, R70.reuse, R57 ;  /* 0x0000003946357220 */ /* 0x040fe20000400000 */
[----:B------:R-:W-:Y:S02]  /*6760*/  HADD2.F32 R106, -RZ, R106.H1_H1 ;  /* 0x3000006aff6a7230 */ /* 0x000fe40000004100 */
        /* <DEDUP_REMOVED lines=11> */
[C---:B------:R-:W-:Y:S01]  /*6820*/  FFMA R3, R73.reuse, R74, R3 ;  /* 0x0000004a49037223 */ /* 0x040fe20000000003 */
[----:B------:R-:W-:Y:S01]  /*6830*/  F2FP.F16.E4M3.UNPACK_B R116, R150.H1 ;  /* 0x00000096ff74723e */ /* 0x000fe200030006ff */
[--C-:B------:R-:W-:Y:S02]  /*6840*/  HADD2.F32 R113, -RZ, R114.reuse.H0_H0 ;  /* 0x20000072ff717230 */ /* 0x100fe40000004100 */
[C---:B------:R-:W-:Y:S01]  /*6850*/  FFMA R7, R73.reuse, R76, R7 ;  /* 0x0000004c49077223 */ /* 0x040fe20000000007 */
[C---:B------:R-:W-:Y:S01]  /*6860*/  FFMA R4, R73.reuse, R77, R4 ;  /* 0x0000004d49047223 */ /* 0x040fe20000000004 */
[----:B------:R-:W-:Y:S01]  /*6870*/  F2FP.F16.E4M3.UNPACK_B R118, R151 ;  /* 0x00000097ff76723e */ /* 0x000fe200020006ff */
[----:B------:R-:W-:Y:S01]  /*6880*/  FFMA R5, R73, R78, R5 ;  /* 0x0000004e49057223 */ /* 0x000fe20000000005 */
[----:B------:R-:W-:Y:S01]  /*6890*/  HADD2.F32 R114, -RZ, R114.H1_H1 ;  /* 0x30000072ff727230 */ /* 0x000fe20000004100 */
[----:B------:R-:W-:Y:S01]  /*68a0*/  F2FP.SATFINITE.E4M3.F32.PACK_AB_MERGE_C R173, R7, R3, RZ ;  /* 0x0000000307ad723e */ /* 0x000fe200048070ff */
[C---:B------:R-:W-:Y:S01]  /*68b0*/  FMUL R6, R70.reuse, R10 ;  /* 0x0000000a46067220 */ /* 0x040fe20000400000 */
[--C-:B------:R-:W-:Y:S02]  /*68c0*/  HADD2.F32 R117, -RZ, R118.reuse.H0_H0 ;  /* 0x20000076ff757230 */ /* 0x100fe40000004100 */
[----:B------:R-:W-:Y:S01]  /*68d0*/  FMUL R11, R70, R11 ;  /* 0x0000000b460b7220 */ /* 0x000fe20000400000 */
[----:B------:R-:W-:Y:S01]  /*68e0*/  F2FP.SATFINITE.E4M3.F32.PACK_AB_MERGE_C R172, R2, R0, R173 ;  /* 0x0000000002ac723e */ /* 0x000fe200048070ad */
[C---:B------:R-:W-:Y:S01]  /*68f0*/  FFMA R6, R73.reuse, R79, R6 ;  /* 0x0000004f49067223 */ /* 0x040fe20000000006 */
[----:B------:R-:W-:Y:S02]  /*6900*/  HADD2.F32 R118, -RZ, R118.H1_H1 ;  /* 0x30000076ff767230 */ /* 0x000fe40000004100 */
[C---:B------:R-:W-:Y:S01]  /*6910*/  FFMA R11, R73.reuse, R80, R11 ;  /* 0x00000050490b7223 */ /* 0x040fe2000000000b */
[C---:B------:R-:W-:Y:S01]  /*6920*/  FFMA R8, R73.reuse, R81, R8 ;  /* 0x0000005149087223 */ /* 0x040fe20000000008 */
[----:B------:R-:W-:Y:S01]  /*6930*/  F2FP.F16.E4M3.UNPACK_B R120, R151.H1 ;  /* 0x00000097ff78723e */ /* 0x000fe200030006ff */
[----:B------:R-:W-:Y:S01]  /*6940*/  FFMA R9, R73, R82, R9 ;  /* 0x0000005249097223 */ /* 0x000fe20000000009 */
[C---:B------:R-:W-:Y:S01]  /*6950*/  FMUL R10, R70.reuse, R14 ;  /* 0x0000000e460a7220 */ /* 0x040fe20000400000 */
[----:B------:R-:W-:Y:S01]  /*6960*/  F2FP.F16.E4M3.UNPACK_B R122, R152 ;  /* 0x00000098ff7a723e */ /* 0x000fe200020006ff */
[C---:B------:R-:W-:Y:S01]  /*6970*/  FMUL R15, R70.reuse, R15 ;  /* 0x0000000f460f7220 */ /* 0x040fe20000400000 */
[----:B------:R-:W-:Y:S01]  /*6980*/  HADD2.F32 R87, -RZ, R88.H0_H0 ;  /* 0x20000058ff577230 */ /* 0x000fe20000004100 */
[----:B------:R-:W-:Y:S01]  /*6990*/  F2FP.SATFINITE.E4M3.F32.PACK_AB_MERGE_C R174, R11, R6, RZ ;  /* 0x000000060bae723e */ /* 0x000fe200048070ff */
[C---:B------:R-:W-:Y:S01]  /*69a0*/  FFMA R10, R73.reuse, R83, R10 ;  /* 0x00000053490a7223 */ /* 0x040fe2000000000a */
[C---:B------:R-:W-:Y:S01]  /*69b0*/  FFMA R15, R73.reuse, R84, R15 ;  /* 0x00000054490f7223 */ /* 0x040fe2000000000f */
[C---:B------:R-:W-:Y:S01]  /*69c0*/  FFMA R12, R73.reuse, R85, R12 ;  /* 0x00000055490c7223 */ /* 0x040fe2000000000c */
[----:B------:R-:W-:Y:S01]  /*69d0*/  F2FP.F16.E4M3.UNPACK_B R124, R152.H1 ;  /* 0x00000098ff7c723e */ /* 0x000fe200030006ff */
[----:B------:R-:W-:Y:S01]  /*69e0*/  FFMA R13, R73, R86, R13 ;  /* 0x00000056490d7223 */ /* 0x000fe2000000000d */
[----:B------:R-:W-:Y:S01]  /*69f0*/  F2FP.SATFINITE.E4M3.F32.PACK_AB_MERGE_C R173, R5, R4, R174 ;  /* 0x0000000405ad723e */ /* 0x000fe200048070ae */
[--C-:B------:R-:W-:Y:S01]  /*6a00*/  HADD2.F32 R121, -RZ, R122.reuse.H0_H0 ;  /* 0x2000007aff797230 */ /* 0x100fe20000004100 */
[----:B------:R-:W-:Y:S01]  /*6a10*/  F2FP.SATFINITE.E4M3.F32.PACK_AB_MERGE_C R174, R15, R10, RZ ;  /* 0x0000000a0fae723e */ /* 0x000fe200048070ff */
[----:B------:R-:W-:Y:S02]  /*6a20*/  HADD2.F32 R122, -RZ, R122.H1_H1 ;  /* 0x3000007aff7a7230 */ /* 0x000fe40000004100 */
[C---:B------:R-:W-:Y:S01]  /*6a30*/  FMUL R14, R70.reuse, R18 ;  /* 0x00000012460e7220 */ /* 0x040fe20000400000 */
[----:B------:R-:W-:Y:S01]  /*6a40*/  HADD2.F32 R88, -RZ, R88.H1_H1 ;  /* 0x30000058ff587230 */ /* 0x000fe20000004100 */
[----:B------:R-:W-:Y:S01]  /*6a50*/  F2FP.SATFINITE.E4M3.F32.PACK_AB_MERGE_C R174, R9, R8, R174 ;  /* 0x0000000809ae723e */ /* 0x000fe200048070ae */
[C---:B------:R-:W-:Y:S01]  /*6a60*/  FMUL R19, R70.reuse, R19 ;  /* 0x0000001346137220 */ /* 0x040fe20000400000 */
[--C-:B------:R-:W-:Y:S02]  /*6a70*/  HADD2.F32 R91, -RZ, R92.reuse.H0_H0 ;  /* 0x2000005cff5b7230 */ /* 0x100fe40000004100 */
[C---:B------:R-:W-:Y:S01]  /*6a80*/  FFMA R14, R73.reuse, R87, R14 ;  /* 0x00000057490e7223 */ /* 0x040fe2000000000e */
[----:B------:R-:W-:Y:S02]  /*6a90*/  HADD2.F32 R92, -RZ, R92.H1_H1 ;  /* 0x3000005cff5c7230 */ /* 0x000fe40000004100 */
[C---:B------:R-:W-:Y:S01]  /*6aa0*/  FFMA R19, R73.reuse, R88, R19 ;  /* 0x0000005849137223 */ /* 0x040fe20000000013 */
[C---:B------:R-:W-:Y:S01]  /*6ab0*/  FFMA R16, R73.reuse, R89, R16 ;  /* 0x0000005949107223 */ /* 0x040fe20000000010 */
        /* <DEDUP_REMOVED lines=17> */
[----:B------:R1:W-:Y:S01]  /*6bd0*/  STS.128 [R137+UR44+0x4200], R172 ;  /* 0x004200ac89007988 */ /* 0x0003e20008000c2c */
[----:B------:R-:W-:Y:S01]  /*6be0*/  F2FP.SATFINITE.E4M3.F32.PACK_AB_MERGE_C R180, R17, R16, R180 ;  /* 0x0000001011b4723e */ /* 0x000fe200048070b4 */
[C---:B------:R-:W-:Y:S01]  /*6bf0*/  FFMA R22, R73.reuse, R95, R22 ;  /* 0x0000005f49167223 */ /* 0x040fe20000000016 */
[C---:B------:R-:W-:Y:S01]  /*6c00*/  FMUL R27, R70.reuse, R27 ;  /* 0x0000001b461b7220 */ /* 0x040fe20000400000 */
[--C-:B------:R-:W-:Y:S02]  /*6c10*/  HADD2.F32 R99, -RZ, R100.reuse.H0_H0 ;  /* 0x20000064ff637230 */ /* 0x100fe40000004100 */
[C---:B------:R-:W-:Y:S01]  /*6c20*/  FMUL R26, R70.reuse, R30 ;  /* 0x0000001e461a7220 */ /* 0x040fe20000400000 */
[----:B------:R-:W-:Y:S02]  /*6c30*/  HADD2.F32 R100, -RZ, R100.H1_H1 ;  /* 0x30000064ff647230 */ /* 0x000fe40000004100 */
[C---:B------:R-:W-:Y:S01]  /*6c40*/  FFMA R27, R73.reuse, R96, R27 ;  /* 0x00000060491b7223 */ /* 0x040fe2000000001b */
[C---:B------:R-:W-:Y:S01]  /*6c50*/  FFMA R24, R73.reuse, R97, R24 ;  /* 0x0000006149187223 */ /* 0x040fe20000000018 */
[C---:B------:R-:W-:Y:S01]  /*6c60*/  FFMA R25, R73.reuse, R98, R25 ;  /* 0x0000006249197223 */ /* 0x040fe20000000019 */
[----:B------:R-:W-:Y:S01]  /*6c70*/  F2FP.F16.E4M3.UNPACK_B R130, R154 ;  /* 0x0000009aff82723e */ /* 0x000fe200020006ff */
[----:B------:R-:W-:Y:S01]  /*6c80*/  FFMA R26, R73, R99, R26 ;  /* 0x00000063491a7223 */ /* 0x000fe2000000001a */
[----:B------:R-:W-:Y:S01]  /*6c90*/  F2FP.SATFINITE.E4M3.F32.PACK_AB_MERGE_C R181, R27, R22, RZ ;  /* 0x000000161bb5723e */ /* 0x000fe200048070ff */
[C---:B------:R-:W-:Y:S01]  /*6ca0*/  FMUL R31, R70.reuse, R31 ;  /* 0x0000001f461f7220 */ /* 0x040fe20000400000 */
[--C-:B------:R-:W-:Y:S02]  /*6cb0*/  HADD2.F32 R103, -RZ, R104.reuse.H0_H0 ;  /* 0x20000068ff677230 */ /* 0x100fe40000004100 */
[C---:B------:R-:W-:Y:S01]  /*6cc0*/  FMUL R30, R70.reuse, R34 ;  /* 0x00000022461e7220 */ /* 0x040fe20000400000 */
[----:B------:R-:W-:Y:S01]  /*6cd0*/  HADD2.F32 R104, -RZ, R104.H1_H1 ;  /* 0x30000068ff687230 */ /* 0x000fe20000004100 */
[----:B------:R-:W-:Y:S01]  /*6ce0*/  F2FP.SATFINITE.E4M3.F32.PACK_AB_MERGE_C R181, R21, R20, R181 ;  /* 0x0000001415b5723e */ /* 0x000fe200048070b5 */
[C---:B------:R-:W-:Y:S01]  /*6cf0*/  FFMA R31, R73.reuse, R100, R31 ;  /* 0x00000064491f7223 */ /* 0x040fe2000000001f */
[C---:B------:R-:W-:Y:S01]  /*6d00*/  FFMA R28, R73.reuse, R101, R28 ;  /* 0x00000065491c7223 */ /* 0x040fe2000000001c */
[C---:B------:R-:W-:Y:S01]  /*6d10*/  FFMA R29, R73.reuse, R102, R29 ;  /* 0x00000066491d7223 */ /* 0x040fe2000000001d */
[----:B------:R-:W-:Y:S01]  /*6d20*/  F2FP.F16.E4M3.UNPACK_B R132, R154.H1 ;  /* 0x0000009aff84723e */ /* 0x000fe200030006ff */
[----:B------:R-:W-:Y:S01]  /*6d30*/  FFMA R30, R73, R103, R30 ;  /* 0x00000067491e7223 */ /* 0x000fe2000000001e */
[----:B------:R-:W-:Y:S01]  /*6d40*/  F2FP.SATFINITE.E4M3.F32.PACK_AB_MERGE_C R182, R31, R26, RZ ;  /* 0x0000001a1fb6723e */ /* 0x000fe200048070ff */
[----:B------:R-:W-:Y:S02]  /*6d50*/  HADD2.F32 R129, -RZ, R130.H0_H0 ;  /* 0x20000082ff817230 */ /* 0x000fe40000004100 */
[C---:B------:R-:W-:Y:S01]  /*6d60*/  FMUL R35, R70.reuse, R35 ;  /* 0x0000002346237220 */ /* 0x040fe20000400000 */
[----:B------:R-:W-:Y:S01]  /*6d70*/  HADD2.F32 R107, -RZ, R108.H0_H0 ;  /* 0x2000006cff6b7230 */ /* 0x000fe20000004100 */
[----:B------:R-:W-:Y:S01]  /*6d80*/  F2FP.SATFINITE.E4M3.F32.PACK_AB_MERGE_C R182, R25, R24, R182 ;  /* 0x0000001819b6723e */ /* 0x000fe200048070b6 */
[----:B------:R-:W-:Y:S02]  /*6d90*/  HADD2.F32 R130, -RZ, R130.H1_H1 ;  /* 0x30000082ff827230 */ /* 0x000fe40000004100 */
[C---:B------:R-:W-:Y:S01]  /*6da0*/  FFMA R35, R73.reuse, R104, R35 ;  /* 0x0000006849237223 */ /* 0x040fe20000000023 */
[C---:B------:R-:W-:Y:S01]  /*6db0*/  FFMA R32, R73.reuse, R105, R32 ;  /* 0x0000006949207223 */ /* 0x040fe20000000020 */
[----:B------:R-:W-:Y:S01]  /*6dc0*/  FFMA R33, R73, R106, R33 ;  /* 0x0000006a49217223 */ /* 0x000fe20000000021 */
[----:B------:R-:W-:Y:S02]  /*6dd0*/  HADD2.F32 R108, -RZ, R108.H1_H1 ;  /* 0x3000006cff6c7230 */ /* 0x000fe40000004100 */
        /* <DEDUP_REMOVED lines=16> */
[----:B------:R1:W-:Y:S01]  /*6ee0*/  STS.128 [R179+0x4010], R180 ;  /* 0x004010b4b3007388 */ /* 0x0003e20000000c00 */
[----:B------:R-:W-:Y:S01]  /*6ef0*/  F2FP.SATFINITE.E4M3.F32.PACK_AB_MERGE_C R188, R33, R32, R188 ;  /* 0x0000002021bc723e */ /* 0x000fe200048070bc */
[C---:B------:R-:W-:Y:S01]  /*6f00*/  FFMA R38, R73.reuse, R111, R38 ;  /* 0x0000006f49267223 */ /* 0x040fe20000000026 */
[C---:B------:R-:W-:Y:S01]  /*6f10*/  FMUL R43, R70.reuse, R43 ;  /* 0x0000002b462b7220 */ /* 0x040fe20000400000 */
[--C-:B------:R-:W-:Y:S02]  /*6f20*/  HADD2.F32 R115, -RZ, R116.reuse.H0_H0 ;  /* 0x20000074ff737230 */ /* 0x100fe40000004100 */
[----:B------:R-:W-:Y:S01]  /*6f30*/  FMUL R42, R70, R46 ;  /* 0x0000002e462a7220 */ /* 0x000fe20000400000 */
[----:B------:R-:W-:Y:S02]  /*6f40*/  HADD2.F32 R116, -RZ, R116.H1_H1 ;  /* 0x30000074ff747230 */ /* 0x000fe40000004100 */
[C---:B------:R-:W-:Y:S01]  /*6f50*/  FFMA R43, R73.reuse, R112, R43 ;  /* 0x00000070492b7223 */ /* 0x040fe2000000002b */
[C---:B------:R-:W-:Y:S01]  /*6f60*/  FFMA R40, R73.reuse, R113, R40 ;  /* 0x0000007149287223 */ /* 0x040fe20000000028 */
[C---:B------:R-:W-:Y:S01]  /*6f70*/  FFMA R41, R73.reuse, R114, R41 ;  /* 0x0000007249297223 */ /* 0x040fe20000000029 */
[----:B------:R-:W-:Y:S01]  /*6f80*/  ISETP.NE.AND P0, PT, R178, RZ, PT ;  /* 0x000000ffb200720c */ /* 0x000fe20003f05270 */
        /* <DEDUP_REMOVED lines=10> */
[C---:B------:R-:W-:Y:S01]  /*7030*/  FMUL R51, R70.reuse, R51 ;  /* 0x0000003346337220 */ /* 0x040fe20000400000 */
[--C-:B------:R-:W-:Y:S02]  /*7040*/  HADD2.F32 R123, -RZ, R124.reuse.H0_H0 ;  /* 0x2000007cff7b7230 */ /* 0x100fe40000004100 */
[C---:B------:R-:W-:Y:S01]  /*7050*/  FFMA R46, R73.reuse, R119, R46 ;  /* 0x00000077492e7223 */ /* 0x040fe2000000002e */
[----:B------:R-:W-:Y:S02]  /*7060*/  HADD2.F32 R124, -RZ, R124.H1_H1 ;  /* 0x3000007cff7c7230 */ /* 0x000fe40000004100 */
[C---:B------:R-:W-:Y:S01]  /*7070*/  FMUL R50, R70.reuse, R54 ;  /* 0x0000003646327220 */ /* 0x040fe20000400000 */
[C---:B------:R-:W-:Y:S01]  /*7080*/  FFMA R51, R73.reuse, R120, R51 ;  /* 0x0000007849337223 */ /* 0x040fe20000000033 */
[C---:B------:R-:W-:Y:S01]  /*7090*/  FMUL R55, R70.reuse, R55 ;  /* 0x0000003746377220 */ /* 0x040fe20000400000 */
[C---:B------:R-:W-:Y:S01]  /*70a0*/  FFMA R48, R73.reuse, R121, R48 ;  /* 0x0000007949307223 */ /* 0x040fe20000000030 */
[C---:B------:R-:W-:Y:S01]  /*70b0*/  FFMA R49, R73.reuse, R122, R49 ;  /* 0x0000007a49317223 */ /* 0x040fe20000000031 */
        /* <DEDUP_REMOVED lines=20> */
[----:B------:R-:W-:Y:S01]  /*7200*/  FFMA R63, R73, R132, R63 ;  /* 0x00000084493f7223 */ /* 0x000fe2000000003f */
[----:B------:R-:W-:Y:S01]  /*7210*/  FMUL R67, R70, R67 ;  /* 0x0000004346437220 */ /* 0x000fe20000400000 */
[----:B------:R-:W-:Y:S01]  /*7220*/  F2FP.SATFINITE.E4M3.F32.PACK_AB_MERGE_C R190, R47, R42, RZ ;  /* 0x0000002a2fbe723e */ /* 0x000fe200048070ff */
[----:B------:R-:W-:Y:S01]  /*7230*/  FFMA R60, R73, R133, R60 ;  /* 0x00000085493c7223 */ /* 0x000fe2000000003c */
[----:B------:R-:W-:Y:S01]  /*7240*/  F2FP.SATFINITE.E4M3.F32.PACK_AB_MERGE_C R191, R51, R46, RZ ;  /* 0x0000002e33bf723e */ /* 0x000fe200048070ff */
[C---:B------:R-:W-:Y:S01]  /*7250*/  FFMA R61, R73.reuse, R134, R61 ;  /* 0x00000086493d7223 */ /* 0x040fe2000000003d */
[C---:B------:R-:W-:Y:S01]  /*7260*/  FFMA R62, R73.reuse, R135, R62 ;  /* 0x00000087493e7223 */ /* 0x040fe2000000003e */
[----:B------:R-:W-:Y:S01]  /*7270*/  FFMA R67, R73, R136, R67 ;  /* 0x0000008849437223 */ /* 0x000fe20000000043 */
[----:B------:R-:W-:Y:S02]  /*7280*/  F2FP.SATFINITE.E4M3.F32.PACK_AB_MERGE_C R190, R41, R40, R190 ;  /* 0x0000002829be723e */ /* 0x000fe400048070be */
[----:B------:R-:W-:Y:S02]  /*7290*/  F2FP.SATFINITE.E4M3.F32.PACK_AB_MERGE_C R191, R45, R44, R191 ;  /* 0x0000002c2dbf723e */ /* 0x000fe400048070bf */
[----:B------:R-:W-:Y:S02]  /*72a0*/  F2FP.SATFINITE.E4M3.F32.PACK_AB_MERGE_C R196, R55, R50, RZ ;  /* 0x0000003237c4723e */ /* 0x000fe400048070ff */
[----:B------:R-:W-:Y:S01]  /*72b0*/  F2FP.SATFINITE.E4M3.F32.PACK_AB_MERGE_C R197, R59, R54, RZ ;  /* 0x000000363bc5723e */ /* 0x000fe200048070ff */
[----:B------:R1:W-:Y:S01]  /*72c0*/  STS.128 [R185+0x4020], R188 ;  /* 0x004020bcb9007388 */ /* 0x0003e20000000c00 */
[----:B------:R-:W-:Y:S02]  /*72d0*/  F2FP.SATFINITE.E4M3.F32.PACK_AB_MERGE_C R198, R63, R58, RZ ;  /* 0x0000003a3fc6723e */ /* 0x000fe400048070ff */
[----:B------:R-:W-:Y:S02]  /*72e0*/  F2FP.SATFINITE.E4M3.F32.PACK_AB_MERGE_C R199, R67, R62, RZ ;  /* 0x0000003e43c7723e */ /* 0x000fe400048070ff */
[----:B------:R-:W-:Y:S02]  /*72f0*/  F2FP.SATFINITE.E4M3.F32.PACK_AB_MERGE_C R196, R49, R48, R196 ;  /* 0x0000003031c4723e */ /* 0x000fe400048070c4 */
[----:B------:R-:W-:Y:S02]  /*7300*/  F2FP.SATFINITE.E4M3.F32.PACK_AB_MERGE_C R197, R53, R52, R197 ;  /* 0x0000003435c5723e */ /* 0x000fe400048070c5 */
[----:B------:R-:W-:Y:S02]  /*7310*/  F2FP.SATFINITE.E4M3.F32.PACK_AB_MERGE_C R198, R57, R56, R198 ;  /* 0x0000003839c6723e */ /* 0x000fe400048070c6 */
[----:B------:R-:W-:Y:S02]  /*7320*/  F2FP.SATFINITE.E4M3.F32.PACK_AB_MERGE_C R199, R61, R60, R199 ;  /* 0x0000003c3dc7723e */ /* 0x000fe400048070c7 */
[----:B------:R-:W-:Y:S02]  /*7330*/  LEA R193, R166, UR44, 0x3 ;  /* 0x0000002ca6c17c11 */ /* 0x000fe4000f8e18ff */
[----:B------:R-:W-:Y:S01]  /*7340*/  @P6 SHF.L.U32 R204, R165, 0x1f, RZ ;  /* 0x0000001fa5cc6819 */ /* 0x000fe200000006ff */
[----:B------:R1:W-:Y:S01]  /*7350*/  STS.128 [R184+0x4010], R196 ;  /* 0x004010c4b8007388 */ /* 0x0003e20000000c00 */
[----:B------:R-:W-:Y:S01]  /*7360*/  @!PT LDS RZ, [RZ] ;  /* 0x00000000fffff984 */ /* 0x000fe20000000800 */
[----:B------:R-:W-:Y:S01]  /*7370*/  @!PT LDS RZ, [RZ] ;  /* 0x00000000fffff984 */ /* 0x000fe20000000800 */
[----:B------:R-:W-:Y:S01]  /*7380*/  @!PT LDS RZ, [RZ] ;  /* 0x00000000fffff984 */ /* 0x000fe20000000800 */
[----:B------:R-:W-:Y:S01]  /*7390*/  @!PT LDS RZ, [RZ] ;  /* 0x00000000fffff984 */ /* 0x000fe20000000800 */
[----:B------:R2:W-:Y:S07]  /*73a0*/  MEMBAR.ALL.CTA ;  /* 0x0000000000007992 */ /* 0x0005ee0000008000 */
[----:B--2---:R-:W2:Y:S02]  /*73b0*/  FENCE.VIEW.ASYNC.S ;  /* 0x00000000000073c6 */ /* 0x004ea40000000000 */
[----:B--2---:R-:W-:Y:S06]  /*73c0*/  BAR.SYNC.DEFER_BLOCKING 0x1, 0x80 ;  /* 0x0042000000007b1d */ /* 0x004fec0000010000 */
[----:B------:R-:W-:Y:S05]  /*73d0*/  @P0 BRA `(.L_x_105) ;  /* 0x0000000000280947 */ /* 0x000fea0003800000 */
[----:B------:R-:W2:Y:S01]  /*73e0*/  LDCU.64 UR6, c[0x0][0x348] ;  /* 0x00006900ff0677ac */ /* 0x000ea20008000a00 */
[----:B------:R-:W-:Y:S01]  /*73f0*/  UIADD3 UR4, UPT, UPT, UR44, 0x4200, URZ ;  /* 0x000042002c047890 */ /* 0x000fe2000fffe0ff */
[----:B------:R-:W-:Y:S05]  /*7400*/  UMOV UR51, UR36 ;  /* 0x0000002400337c82 */ /* 0x000fea0008000000 */
[----:B------:R-:W-:Y:S04]  /*7410*/  MOV R177, UR4 ;  /* 0x0000000400b17c02 */ /* 0x000fe80008000f00 */
[----:B------:R-:W-:Y:S01]  /*7420*/  R2UR UR48, R177 ;  /* 0x00000000b13072ca */ /* 0x000fe200000e0000 */
[----:B--2---:R-:W-:Y:S04]  /*7430*/  UIADD3 UR4, UP0, UPT, UR6, 0x680, URZ ;  /* 0x0000068006047890 */ /* 0x004fe8000ff1e0ff */
[----:B------:R-:W-:Y:S09]  /*7440*/  UIADD3.X UR5, UPT, UPT, URZ, UR7, URZ, UP0, !UPT ;  /* 0x00000007ff057290 */ /* 0x000ff200087fe4ff */
[----:B------:R2:W-:Y:S01]  /*7450*/  UTMASTG.3D [UR48], [UR4] ;  /* 0x00000030040073b5 */ /* 0x0005e20008010000 */
[----:B------:R0:W-:Y:S01]  /*7460*/  UTMACMDFLUSH ;  /* 0x00000000000079b7 */ /* 0x0001e20000000000 */
[----:B--2---:R-:W-:Y:S04]  /*7470*/  DEPBAR.LE SB0, 0x1 ;  /* 0x000080400000791a */ /* 0x004fe80000000000 */
.L_x_105:
[----:B------:R-:W-:Y:S05]  /*7480*/  BSYNC.RECONVERGENT B0 ;  /* 0x0000000000007941 */ /* 0x000fea0003800200 */
.L_x_104:
[----:B------:R-:W-:Y:S06]  /*7490*/  BAR.SYNC.DEFER_BLOCKING 0x1, 0x80 ;  /* 0x0042000000007b1d */ /* 0x000fec0000010000 */
[----:B------:R-:W2:Y:S01]  /*74a0*/  @P6 SYNCS.PHASECHK.TRANS64.TRYWAIT P0, [R193+URZ+0x60], R204 ;  /* 0x000060ccc10065a7 */ /* 0x000ea200080011ff */
[----:B------:R-:W-:Y:S01]  /*74b0*/  BSSY B1, `(.L_x_106) ;  /* 0x0000023000017945 */ /* 0x000fe20003800000 */
[----:B--2---:R-:W-:Y:S03]  /*74c0*/  @P6 SEL R187, RZ, 0x1, !P0 ;  /* 0x00000001ffbb6807 */ /* 0x004fe60004000000 */
[----:B------:R-:W-:Y:S05]  /*74d0*/  @!P6 BRA `(.L_x_107) ;  /* 0x000000000080e947 */ /* 0x000fea0003800000 */
[----:B------:R-:W-:Y:S01]  /*74e0*/  ISETP.NE.AND P1, PT, R192, RZ, PT ;  /* 0x000000ffc000720c */ /* 0x000fe20003f25270 */
[----:B------:R-:W-:Y:S01]  /*74f0*/  BSSY B0, `(.L_x_108) ;  /* 0x000000a000007945 */ /* 0x000fe20003800000 */
[----:B------:R-:W-:Y:S11]  /*7500*/  ISETP.NE.AND P0, PT, R187, RZ, PT ;  /* 0x000000ffbb00720c */ /* 0x000ff60003f05270 */
[----:B------:R-:W-:Y:S04]  /*7510*/  @P1 IMAD R3, R166, 0x2000, R171 ;  /* 0x00002000a6031824 */ /* 0x000fe800078e02ab */
[C---:B------:R-:W-:Y:S01]  /*7520*/  @P1 IMAD.IADD R5, R3.reuse, 0x1, R194 ;  /* 0x0000000103051824 */ /* 0x040fe200078e02c2 */
[----:B------:R-:W-:Y:S03]  /*7530*/  @P1 IADD3 R202, PT, PT, R3, R202, RZ ;  /* 0x000000ca03ca1210 */ /* 0x000fe60007ffe0ff */
[----:B------:R-:W-:Y:S01]  /*7540*/  @P1 IMAD.IADD R200, R200, 0x1, R5 ;  /* 0x00000001c8c81824 */ /* 0x000fe200078e0205 */
[----:B------:R-:W-:Y:S06]  /*7550*/  @P0 BRA `(.L_x_109) ;  /* 0x00000000000c0947 */ /* 0x000fec0003800000 */
[----:B------:R-:W-:Y:S04]  /*7560*/  SHF.L.U32 R0, R165, 0x1f, RZ ;  /* 0x0000001fa5007819 */ /* 0x000fe800000006ff */
[----:B------:R-:W2:Y:S02]  /*7570*/  SYNCS.PHASECHK.TRANS64.TRYWAIT P0, [R193+URZ+0x60], R0 ;  /* 0x00006000c10075a7 */ /* 0x000ea400080011ff */
[----:B--2---:R-:W-:Y:S05]  /*7580*/  @!P0 BRA `(.L_x_110) ;  /* 0x0000001c00f08947 */ /* 0x004fea0003800000 */
.L_x_109:
[----:B------:R-:W-:Y:S05]  /*7590*/  BSYNC B0 ;  /* 0x0000000000007941 */ /* 0x000fea0003800000 */
.L_x_108:
[----:B------:R-:W-:Y:S01]  /*75a0*/  ISETP.NE.AND P0, PT, R192, RZ, PT ;  /* 0x000000ffc000720c */ /* 0x000fe20003f05270 */
[----:B--2---:R-:W-:Y:S02]  /*75b0*/  VIADD R193, R193, 0x70 ;  /* 0x00000070c1c17836 */ /* 0x004fe40000000000 */
[----:B------:R-:W-:Y:S02]  /*75c0*/  IMAD.U32 R0, RZ, RZ, UR45 ;  /* 0x0000002dff007e24 */ /* 0x000fe4000f8e00ff */
[----:B------:R-:W-:Y:S03]  /*75d0*/  VIADD R166, R166, 0x1 ;  /* 0x00000001a6a67836 */ /* 0x000fe60000000000 */
[----:B------:R-:W-:Y:S05]  /*75e0*/  PRMT R0, R0, 0x654, R193 ;  /* 0x0000065400007816 */ /* 0x000fea00000000c1 */
[----:B------:R2:W3:Y:S04]  /*75f0*/  @P0 LDS.128 R140, [R3] ;  /* 0x00000000038c0984 */ /* 0x0004e80000000c00 */
[----:B------:R2:W4:Y:S04]  /*7600*/  @P0 LDS.128 R144, [R5+0x10] ;  /* 0x0000100005900984 */ /* 0x0005280000000c00 */
        /* <DEDUP_REMOVED lines=12> */
[----:B--234-:R-:W-:Y:S02]  /*76d0*/  LOP3.LUT R165, R165, R0, RZ, 0x3c, !PT ;  /* 0x00000000a5a57212 */ /* 0x01cfe400078e3cff */
.L_x_107:
[----:B------:R-:W-:Y:S05]  /*76e0*/  BSYNC B1 ;  /* 0x0000000000017941 */ /* 0x000fea0003800000 */
.L_x_106:
[----:B------:R-:W-:Y:S05]  /*76f0*/  VIADD R0, R71, 0x40 ;  /* 0x0000004047007836 */ /* 0x000fea0000000000 */
[----:B------:R-:W-:Y:S04]  /*7700*/  SHF.R.U32.HI R0, RZ, 0x15, R0 ;  /* 0x00000015ff007819 */ /* 0x000fe80000011600 */
[----:B------:R-:W-:Y:S11]  /*7710*/  LOP3.LUT P0, RZ, R0, 0x3, R159, 0x48, !PT ;  /* 0x0000000300ff7812 */ /* 0x000ff6000780489f */
[----:B------:R-:W-:Y:S02]  /*7720*/  @!UPT UIADD3 URZ, UPT, UPT, URZ, URZ, URZ ;  /* 0x000000fffffff290 */ /* 0x000fe4000fffe0ff */
        /* <DEDUP_REMOVED lines=8> */
[----:B------:R-:W5:Y:S01]  /*77b0*/  LDCU.64 UR4, c[0x4][0x10] ;  /* 0x01000200ff0477ac */ /* 0x000f620008000a00 */
[----:B--2---:R-:W-:Y:S01]  /*77c0*/  MOV R5, UR9 ;  /* 0x0000000900057c02 */ /* 0x004fe20008000f00 */
[----:B------:R-:W-:Y:S01]  /*77d0*/  IMAD.U32 R4, RZ, RZ, UR8 ;  /* 0x00000008ff047e24 */ /* 0x000fe2000f8e00ff */
[----:B---3--:R-:W-:Y:S01]  /*77e0*/  MOV R7, UR7 ;  /* 0x0000000700077c02 */ /* 0x008fe20008000f00 */
[----:B------:R-:W-:Y:S01]  /*77f0*/  IMAD.U32 R6, RZ, RZ, UR6 ;  /* 0x00000006ff067e24 */ /* 0x000fe2000f8e00ff */
[----:B-----5:R-:W-:Y:S01]  /*7800*/  MOV R11, UR5 ;  /* 0x00000005000b7c02 */ /* 0x020fe20008000f00 */
[----:B------:R-:W-:Y:S02]  /*7810*/  IMAD.U32 R10, RZ, RZ, UR4 ;  /* 0x00000004ff0a7e24 */ /* 0x000fe4000f8e00ff */
[----:B------:R-:W-:Y:S07]  /*7820*/  LEPC R20, `(.L_x_111) ;  /* 0x000000001014794e */ /* 0x000fee0000000000 */
[----:B-1--4-:R-:W-:Y:S05]  /*7830*/  CALL.ABS.NOINC R2 ;  /* 0x0000000002007343 */ /* 0x012fea0003c00000 */
.L_x_111:
[----:B------:R-:W-:Y:S01]  /*7840*/  ISETP.NE.AND P0, PT, R178, RZ, PT ;  /* 0x000000ffb200720c */ /* 0x000fe20003f05270 */
[----:B------:R-:W-:Y:S05]  /*7850*/  WARPSYNC.ALL ;  /* 0x0000000000007948 */ /* 0x000fea0003800000 */
[----:B------:R-:W-:Y:S01]  /*7860*/  R2UR UR4, R71 ;  /* 0x00000000470472ca */ /* 0x000fe200000e0000 */
[----:B------:R-:W-:Y:S01]  /*7870*/  BSSY.RECONVERGENT B0, `(.L_x_112) ;  /* 0x000011e000007945 */ /* 0x000fe20003800200 */
[----:B------:R-:W-:Y:S02]  /*7880*/  F2FP.F16.E4M3.UNPACK_B R11, R141 ;  /* 0x0000008dff0b723e */ /* 0x000fe400020006ff */
[----:B------:R-:W-:Y:S02]  /*7890*/  F2FP.F16.E4M3.UNPACK_B R10, R142 ;  /* 0x0000008eff0a723e */ /* 0x000fe400020006ff */
[----:B------:R-:W-:Y:S01]  /*78a0*/  F2FP.F16.E4M3.UNPACK_B R9, R143 ;  /* 0x0000008fff09723e */ /* 0x000fe200020006ff */
[--C-:B------:R-:W-:Y:S01]  /*78b0*/  HADD2.F32 R74, -RZ, R11.reuse.H0_H0 ;  /* 0x2000000bff4a7230 */ /* 0x100fe20000004100 */
[----:B------:R-:W-:Y:S01]  /*78c0*/  F2FP.F16.E4M3.UNPACK_B R8, R144 ;  /* 0x00000090ff08723e */ /* 0x000fe200020006ff */
[----:B------:R-:W-:Y:S01]  /*78d0*/  HADD2.F32 R76, -RZ, R11.H1_H1 ;  /* 0x3000000bff4c7230 */ /* 0x000fe20000004100 */
[----:B------:R-:W-:Y:S01]  /*78e0*/  F2FP.F16.E4M3.UNPACK_B R7, R145 ;  /* 0x00000091ff07723e */ /* 0x000fe200020006ff */
[--C-:B------:R-:W-:Y:S01]  /*78f0*/  HADD2.F32 R77, -RZ, R10.reuse.H0_H0 ;  /* 0x2000000aff4d7230 */ /* 0x100fe20000004100 */
[----:B------:R-:W-:Y:S01]  /*7900*/  F2FP.F16.E4M3.UNPACK_B R6, R146 ;  /* 0x00000092ff06723e */ /* 0x000fe200020006ff */
[----:B------:R-:W-:Y:S01]  /*7910*/  HADD2.F32 R80, -RZ, R10.H1_H1 ;  /* 0x3000000aff507230 */ /* 0x000fe20000004100 */
[----:B------:R-:W-:Y:S01]  /*7920*/  F2FP.F16.E4M3.UNPACK_B R5, R147 ;  /* 0x00000093ff05723e */ /* 0x000fe200020006ff */
[--C-:B------:R-:W-:Y:S01]  /*7930*/  HADD2.F32 R81, -RZ, R9.reuse.H0_H0 ;  /* 0x20000009ff517230 */ /* 0x100fe20000004100 */
[----:B-1----:R-:W-:Y:S01]  /*7940*/  F2FP.F16.E4M3.UNPACK_B R4, R148 ;  /* 0x00000094ff04723e */ /* 0x002fe200020006ff */
[----:B------:R-:W-:Y:S01]  /*7950*/  HADD2.F32 R84, -RZ, R9.H1_H1 ;  /* 0x30000009ff547230 */ /* 0x000fe20000004100 */
[-C--:B------:R-:W-:Y:S01]  /*7960*/  F2FP.F16.E4M3.UNPACK_B R2, R140.reuse ;  /* 0x0000008cff02723e */ /* 0x080fe200020006ff */
[--C-:B------:R-:W-:Y:S01]  /*7970*/  HADD2.F32 R85, -RZ, R8.reuse.H0_H0 ;  /* 0x20000008ff557230 */ /* 0x100fe20000004100 */
[----:B------:R-:W-:Y:S01]  /*7980*/  F2FP.F16.E4M3.UNPACK_B R140, R140.H1 ;  /* 0x0000008cff8c723e */ /* 0x000fe200030006ff */
[----:B------:R-:W-:Y:S01]  /*7990*/  HADD2.F32 R87, -RZ, R8.H1_H1 ;  /* 0x30000008ff577230 */ /* 0x000fe20000004100 */
[----:B------:R-:W-:Y:S01]  /*79a0*/  F2FP.F16.E4M3.UNPACK_B R141, R141.H1 ;  /* 0x0000008dff8d723e */ /* 0x000fe200030006ff */
[--C-:B------:R-:W-:Y:S01]  /*79b0*/  HADD2.F32 R90, -RZ, R7.reuse.H0_H0 ;  /* 0x20000007ff5a7230 */ /* 0x100fe20000004100 */
[----:B------:R-:W-:Y:S01]  /*79c0*/  F2FP.F16.E4M3.UNPACK_B R142, R142.H1 ;  /* 0x0000008eff8e723e */ /* 0x000fe200030006ff */
[----:B------:R-:W-:Y:S01]  /*79d0*/  HADD2.F32 R91, -RZ, R7.H1_H1 ;  /* 0x30000007ff5b7230 */ /* 0x000fe20000004100 */
[----:B------:R-:W-:Y:S01]  /*79e0*/  F2FP.F16.E4M3.UNPACK_B R143, R143.H1 ;  /* 0x0000008fff8f723e */ /* 0x000fe200030006ff */
[--C-:B------:R-:W-:Y:S01]  /*79f0*/  HADD2.F32 R94, -RZ, R6.reuse.H0_H0 ;  /* 0x20000006ff5e7230 */ /* 0x100fe20000004100 */
[----:B------:R-:W-:Y:S01]  /*7a00*/  R2UR UR5, R186 ;  /* 0x00000000ba0572ca */ /* 0x000fe200000e0000 */
[----:B------:R-:W-:Y:S01]  /*7a10*/  HADD2.F32 R95, -RZ, R6.H1_H1 ;  /* 0x30000006ff5f7230 */ /* 0x000fe20000004100 */
        /* <DEDUP_REMOVED lines=9> */
[----:B------:R-:W1:Y:S01]  /*7ab0*/  LDTM.x64 R4, tmem[UR4+0x40] ;  /* 0x00004004000479ee */ /* 0x000e620008340000 */
[--C-:B------:R-:W-:Y:S01]  /*7ac0*/  HADD2.F32 R0, -RZ, R2.reuse.H0_H0 ;  /* 0x20000002ff007230 */ /* 0x100fe20000004100 */
[----:B------:R-:W-:Y:S01]  /*7ad0*/  NOP ;  /* 0x0000000000007918 */ /* 0x000fe20000000000 */
[----:B------:R-:W-:Y:S01]  /*7ae0*/  UIADD3 UR4, UPT, UPT, UR5, 0xd0, URZ ;  /* 0x000000d005047890 */ /* 0x000fe2000fffe0ff */
[----:B------:R-:W-:Y:S01]  /*7af0*/  HADD2.F32 R2, -RZ, R2.H1_H1 ;  /* 0x30000002ff027230 */ /* 0x000fe20000004100 */
[----:B------:R-:W-:Y:S01]  /*7b00*/  F2FP.F16.E4M3.UNPACK_B R127, R154 ;  /* 0x0000009aff7f723e */ /* 0x000fe200020006ff */
[----:B------:R-:W-:Y:S01]  /*7b10*/  HADD2.F32 R78, -RZ, R141.H1_H1 ;  /* 0x3000008dff4e7230 */ /* 0x000fe20000004100 */
[----:B------:R-:W-:Y:S01]  /*7b20*/  UPRMT UR4, UR45, 0x654, UR4 ;  /* 0x000006542d047896 */ /* 0x000fe20008000004 */
[--C-:B------:R-:W-:Y:S01]  /*7b30*/  HADD2.F32 R106, -RZ, R107.reuse.H0_H0 ;  /* 0x2000006bff6a7230 */ /* 0x100fe20000004100 */
[----:B------:R-:W-:Y:S01]  /*7b40*/  F2FP.F16.E4M3.UNPACK_B R130, R155 ;  /* 0x0000009bff82723e */ /* 0x000fe200020006ff */
[----:B------:R-:W-:Y:S01]  /*7b50*/  HADD2.F32 R107, -RZ, R107.H1_H1 ;  /* 0x3000006bff6b7230 */ /* 0x000fe20000004100 */
[----:B------:R-:W-:Y:S01]  /*7b60*/  F2FP.F16.E4M3.UNPACK_B R144, R144.H1 ;  /* 0x00000090ff90723e */ /* 0x000fe200030006ff */
[--C-:B------:R-:W-:Y:S01]  /*7b70*/  HADD2.F32 R110, -RZ, R111.reuse.H0_H0 ;  /* 0x2000006fff6e7230 */ /* 0x100fe20000004100 */
[----:B------:R-:W-:Y:S01]  /*7b80*/  F2FP.F16.E4M3.UNPACK_B R145, R145.H1 ;  /* 0x00000091ff91723e */ /* 0x000fe200030006ff */
[----:B------:R-:W-:Y:S01]  /*7b90*/  HADD2.F32 R111, -RZ, R111.H1_H1 ;  /* 0x3000006fff6f7230 */ /* 0x000fe20000004100 */
[----:B------:R-:W-:Y:S01]  /*7ba0*/  F2FP.F16.E4M3.UNPACK_B R146, R146.H1 ;  /* 0x00000092ff92723e */ /* 0x000fe200030006ff */
[----:B-1----:R-:W-:Y:S01]  /*7bb0*/  SYNCS.ARRIVE.TRANS64.RED.A1T0 RZ, [UR4], RZ ;  /* 0x000000ffffff79a7 */ /* 0x002fe20008100404 */
[--C-:B------:R-:W-:Y:S01]  /*7bc0*/  HADD2.F32 R114, -RZ, R115.reuse.H0_H0 ;  /* 0x20000073ff727230 */ /* 0x100fe20000004100 */
[----:B------:R-:W-:Y:S01]  /*7bd0*/  F2FP.F16.E4M3.UNPACK_B R147, R147.H1 ;  /* 0x00000093ff93723e */ /* 0x000fe200030006ff */
[----:B------:R-:W-:Y:S01]  /*7be0*/  HADD2.F32 R115, -RZ, R115.H1_H1 ;  /* 0x30000073ff737230 */ /* 0x000fe20000004100 */
[----:B------:R-:W-:Y:S01]  /*7bf0*/  F2FP.F16.E4M3.UNPACK_B R148, R148.H1 ;  /* 0x00000094ff94723e */ /* 0x000fe200030006ff */
[--C-:B------:R-:W-:Y:S01]  /*7c00*/  HADD2.F32 R118, -RZ, R119.reuse.H0_H0 ;  /* 0x20000077ff767230 */ /* 0x100fe20000004100 */
[----:B------:R-:W-:Y:S01]  /*7c10*/  F2FP.F16.E4M3.UNPACK_B R149, R149.H1 ;  /* 0x00000095ff95723e */ /* 0x000fe200030006ff */
[----:B------:R-:W-:Y:S02]  /*7c20*/  HADD2.F32 R119, -RZ, R119.H1_H1 ;  /* 0x30000077ff777230 */ /* 0x000fe40000004100 */
[C---:B------:R-:W-:Y:S01]  /*7c30*/  FMUL R4, R70.reuse, R4 ;  /* 0x0000000446047220 */ /* 0x040fe20000400000 */
[C---:B------:R-:W-:Y:S01]  /*7c40*/  FMUL R5, R70.reuse, R5 ;  /* 0x0000000546057220 */ /* 0x040fe20000400000 */
[--C-:B------:R-:W-:Y:S02]  /*7c50*/  HADD2.F32 R3, -RZ, R140.reuse.H0_H0 ;  /* 0x2000008cff037230 */ /* 0x100fe40000004100 */
        /* <DEDUP_REMOVED lines=9> */
[C---:B------:R-:W-:Y:S01]  /*7cf0*/  FMUL R2, R70.reuse, R21 ;  /* 0x0000001546027220 */ /* 0x040fe20000400000 */
[C---:B------:R-:W-:Y:S01]  /*7d00*/  FMUL R21, R70.reuse, R28 ;  /* 0x0000001c46157220 */ /* 0x040fe20000400000 */
[----:B------:R-:W-:Y:S02]  /*7d10*/  HADD2.F32 R122, -RZ, R123.H0_H0 ;  /* 0x2000007bff7a7230 */ /* 0x000fe40000004100 */
[C---:B------:R-:W-:Y:S01]  /*7d20*/  FMUL R6, R70.reuse, R6 ;  /* 0x0000000646067220 */ /* 0x040fe20000400000 */
[----:B------:R-:W-:Y:S02]  /*7d30*/  HADD2.F32 R72, -RZ, R140.H1_H1 ;  /* 0x3000008cff487230 */ /* 0x000fe40000004100 */
[C---:B------:R-:W-:Y:S01]  /*7d40*/  FMUL R7, R70.reuse, R7 ;  /* 0x0000000746077220 */ /* 0x040fe20000400000 */
[----:B------:R-:W-:Y:S02]  /*7d50*/  HADD2.F32 R75, -RZ, R141.H0_H0 ;  /* 0x2000008dff4b7230 */ /* 0x000fe40000004100 */
[C---:B------:R-:W-:Y:S01]  /*7d60*/  FFMA R6, R73.reuse, R3, R6 ;  /* 0x0000000349067223 */ /* 0x040fe20000000006 */
[----:B------:R-:W-:Y:S02]  /*7d70*/  HADD2.F32 R123, -RZ, R123.H1_H1 ;  /* 0x3000007bff7b7230 */ /* 0x000fe40000004100 */
[C---:B------:R-:W-:Y:S01]  /*7d80*/  FFMA R7, R73.reuse, R72, R7 ;  /* 0x0000004849077223 */ /* 0x040fe20000000007 */
[C---:B------:R-:W-:Y:S01]  /*7d90*/  FFMA R8, R73.reuse, R74, R8 ;  /* 0x0000004a49087223 */ /* 0x040fe20000000008 */
[----:B------:R-:W-:Y:S01]  /*7da0*/  FFMA R9, R73, R76, R9 ;  /* 0x0000004c49097223 */ /* 0x000fe20000000009 */
[--C-:B------:R-:W-:Y:S02]  /*7db0*/  HADD2.F32 R126, -RZ, R127.reuse.H0_H0 ;  /* 0x2000007fff7e7230 */ /* 0x100fe40000004100 */
[C---:B------:R-:W-:Y:S01]  /*7dc0*/  FMUL R10, R70.reuse, R10 ;  /* 0x0000000a460a7220 */ /* 0x040fe20000400000 */
[----:B------:R-:W-:Y:S01]  /*7dd0*/  F2FP.SATFINITE.E4M3.F32.PACK_AB_MERGE_C R76, R7, R6, RZ ;  /* 0x00000006074c723e */ /* 0x000fe200048070ff */
[C---:B------:R-:W-:Y:S01]  /*7de0*/  FMUL R7, R70.reuse, R24 ;  /* 0x0000001846077220 */ /* 0x040fe20000400000 */
[----:B------:R-:W-:Y:S02]  /*7df0*/  HADD2.F32 R127, -RZ, R127.H1_H1 ;  /* 0x3000007fff7f7230 */ /* 0x000fe40000004100 */
[C---:B------:R-:W-:Y:S01]  /*7e00*/  FFMA R10, R73.reuse, R75, R10 ;  /* 0x0000004b490a7223 */ /* 0x040fe2000000000a */
[----:B------:R-:W-:Y:S02]  /*7e10*/  HADD2.F32 R72, -RZ, R130.H0_H0 ;  /* 0x20000082ff487230 */ /* 0x000fe40000004100 */
[C---:B------:R-:W-:Y:S01]  /*7e20*/  FMUL R11, R70.reuse, R11 ;  /* 0x0000000b460b7220 */ /* 0x040fe20000400000 */
[--C-:B------:R-:W-:Y:S02]  /*7e30*/  HADD2.F32 R79, -RZ, R142.reuse.H0_H0 ;  /* 0x2000008eff4f7230 */ /* 0x100fe40000004100 */
[C---:B------:R-:W-:Y:S01]  /*7e40*/  FMUL R14, R70.reuse, R14 ;  /* 0x0000000e460e7220 */ /* 0x040fe20000400000 */
[----:B------:R-:W-:Y:S02]  /*7e50*/  HADD2.F32 R82, -RZ, R142.H1_H1 ;  /* 0x3000008eff527230 */ /* 0x000fe40000004100 */
[C---:B------:R-:W-:Y:S01]  /*7e60*/  FFMA R11, R73.reuse, R78, R11 ;  /* 0x0000004e490b7223 */ /* 0x040fe2000000000b */
[C---:B------:R-:W-:Y:S01]  /*7e70*/  FFMA R12, R73.reuse, R77, R12 ;  /* 0x0000004d490c7223 */ /* 0x040fe2000000000c */
[C---:B------:R-:W-:Y:S01]  /*7e80*/  FFMA R13, R73.reuse, R80, R13 ;  /* 0x00000050490d7223 */ /* 0x040fe2000000000d */
[----:B------:R-:W-:Y:S01]  /*7e90*/  FFMA R14, R73, R79, R14 ;  /* 0x0000004f490e7223 */ /* 0x000fe2000000000e */
[----:B------:R-:W-:Y:S01]  /*7ea0*/  HADD2.F32 R75, -RZ, R130.H1_H1 ;  /* 0x30000082ff4b7230 */ /* 0x000fe20000004100 */
[----:B------:R-:W-:Y:S01]  /*7eb0*/  F2FP.SATFINITE.E4M3.F32.PACK_AB_MERGE_C R78, R11, R10, RZ ;  /* 0x0000000a0b4e723e */ /* 0x000fe200048070ff */
[C---:B------:R-:W-:Y:S01]  /*7ec0*/  FMUL R10, R70.reuse, R25 ;  /* 0x00000019460a7220 */ /* 0x040fe20000400000 */
[C---:B------:R-:W-:Y:S01]  /*7ed0*/  FMUL R25, R70.reuse, R32 ;  /* 0x0000002046197220 */ /* 0x040fe20000400000 */
        /* <DEDUP_REMOVED lines=8> */
[C---:B------:R-:W-:Y:S01]  /*7f60*/  FMUL R19, R70.reuse, R19 ;  /* 0x0000001346137220 */ /* 0x040fe20000400000 */
[--C-:B------:R-:W-:Y:S01]  /*7f70*/  HADD2.F32 R88, -RZ, R144.reuse.H0_H0 ;  /* 0x20000090ff587230 */ /* 0x100fe20000004100 */
[----:B------:R-:W-:Y:S01]  /*7f80*/  F2FP.SATFINITE.E4M3.F32.PACK_AB_MERGE_C R14, R15, R14, RZ ;  /* 0x0000000e0f0e723e */ /* 0x000fe200048070ff */
[----:B------:R-:W-:Y:S02]  /*7f90*/  HADD2.F32 R89, -RZ, R144.H1_H1 ;  /* 0x30000090ff597230 */ /* 0x000fe40000004100 */
[C---:B------:R-:W-:Y:S01]  /*7fa0*/  FFMA R19, R73.reuse, R86, R19 ;  /* 0x0000005649137223 */ /* 0x040fe20000000013 */
[C---:B------:R-:W-:Y:S01]  /*7fb0*/  FFMA R0, R73.reuse, R85, R0 ;  /* 0x0000005549007223 */ /* 0x040fe20000000000 */
[----:B------:R-:W-:Y:S01]  /*7fc0*/  FFMA R2, R73, R87, R2 ;  /* 0x0000005749027223 */ /* 0x000fe20000000002 */
[C---:B------:R-:W-:Y:S01]  /*7fd0*/  FMUL R3, R70.reuse, R22 ;  /* 0x0000001646037220 */ /* 0x040fe20000400000 */
[C---:B------:R-:W-:Y:S01]  /*7fe0*/  FMUL R22, R70.reuse, R29 ;  /* 0x0000001d46167220 */ /* 0x040fe20000400000 */
[----:B------:R-:W-:Y:S01]  /*7ff0*/  F2FP.SATFINITE.E4M3.F32.PACK_AB_MERGE_C R18, R19, R18, RZ ;  /* 0x000000121312723e */ /* 0x000fe200048070ff */
[C---:B------:R-:W-:Y:S01]  /*8000*/  FMUL R29, R70.reuse, R36 ;  /* 0x00000024461d7220 */ /* 0x040fe20000400000 */
        /* <DEDUP_REMOVED lines=8> */
[C---:B------:R-:W-:Y:S01]  /*8090*/  FFMA R11, R73.reuse, R92, R11 ;  /* 0x0000005c490b7223 */ /* 0x040fe2000000000b */
[----:B------:R-:W-:Y:S01]  /*80a0*/  FMUL R26, R70, R33 ;  /* 0x00000021461a7220 */ /* 0x000fe20000400000 */
[----:B------:R-:W-:Y:S01]  /*80b0*/  F2FP.SATFINITE.E4M3.F32.PACK_AB_MERGE_C R3, R6, R3, RZ ;  /* 0x000000030603723e */ /* 0x000fe200048070ff */
        /* <DEDUP_REMOVED lines=9> */
[C---:B------:R-:W-:Y:S01]  /*8150*/  FMUL R30, R70.reuse, R37 ;  /* 0x00000025461e7220 */ /* 0x040fe20000400000 */
[C---:B------:R-:W-:Y:S01]  /*8160*/  FMUL R37, R70.reuse, R44 ;  /* 0x0000002c46257220 */ /* 0x040fe20000400000 */
[C---:B------:R-:W-:Y:S01]  /*8170*/  FMUL R24, R70.reuse, R31 ;  /* 0x0000001f46187220 */ /* 0x040fe20000400000 */
[----:B------:R-:W-:Y:S01]  /*8180*/  F2FP.F16.E4M3.UNPACK_B R150, R150.H1 ;  /* 0x00000096ff96723e */ /* 0x000fe200030006ff */
[--C-:B------:R-:W-:Y:S02]  /*8190*/  HADD2.F32 R100, -RZ, R147.reuse.H0_H0 ;  /* 0x20000093ff647230 */ /* 0x100fe40000004100 */
[----:B------:R-:W-:Y:S01]  /*81a0*/  FMUL R27, R70, R34 ;  /* 0x00000022461b7220 */ /* 0x000fe20000400000 */
[----:B------:R-:W-:Y:S02]  /*81b0*/  HADD2.F32 R101, -RZ, R147.H1_H1 ;  /* 0x30000093ff657230 */ /* 0x000fe40000004100 */
[C---:B------:R-:W-:Y:S01]  /*81c0*/  FFMA R24, R73.reuse, R97, R24 ;  /* 0x0000006149187223 */ /* 0x040fe20000000018 */
[----:B------:R-:W-:Y:S01]  /*81d0*/  F2FP.F16.E4M3.UNPACK_B R151, R151.H1 ;  /* 0x00000097ff97723e */ /* 0x000fe200030006ff */
[C---:B------:R-:W-:Y:S01]  /*81e0*/  FFMA R25, R73.reuse, R98, R25 ;  /* 0x0000006249197223 */ /* 0x040fe20000000019 */
[C---:B------:R-:W-:Y:S01]  /*81f0*/  FFMA R26, R73.reuse, R99, R26 ;  /* 0x00000063491a7223 */ /* 0x040fe2000000001a */
[----:B------:R-:W-:Y:S01]  /*8200*/  F2FP.F16.E4M3.UNPACK_B R152, R152.H1 ;  /* 0x00000098ff98723e */ /* 0x000fe200030006ff */
[C---:B------:R-:W-:Y:S01]  /*8210*/  FFMA R27, R73.reuse, R100, R27 ;  /* 0x00000064491b7223 */ /* 0x040fe2000000001b */
[----:B------:R-:W-:Y:S01]  /*8220*/  F2FP.SATFINITE.E4M3.F32.PACK_AB_MERGE_C R6, R24, R23, RZ ;  /* 0x000000171806723e */ /* 0x000fe200048070ff */
[C---:B------:R-:W-:Y:S01]  /*8230*/  FMUL R34, R70.reuse, R41 ;  /* 0x0000002946227220 */ /* 0x040fe20000400000 */
[C---:B------:R-:W-:Y:S01]  /*8240*/  FMUL R41, R70.reuse, R48 ;  /* 0x0000003046297220 */ /* 0x040fe20000400000 */
[----:B------:R-:W-:Y:S01]  /*8250*/  FMUL R28, R70, R35 ;  /* 0x00000023461c7220 */ /* 0x000fe20000400000 */
[----:B------:R-:W-:Y:S01]  /*8260*/  F2FP.F16.E4M3.UNPACK_B R153, R153.H1 ;  /* 0x00000099ff99723e */ /* 0x000fe200030006ff */
[--C-:B------:R-:W-:Y:S01]  /*8270*/  HADD2.F32 R104, -RZ, R148.reuse.H0_H0 ;  /* 0x20000094ff687230 */ /* 0x100fe20000004100 */
[----:B------:R-:W-:Y:S01]  /*8280*/  F2FP.SATFINITE.E4M3.F32.PACK_AB_MERGE_C R6, R22, R21, R6 ;  /* 0x000000151606723e */ /* 0x000fe20004807006 */
[C---:B------:R-:W-:Y:S01]  /*8290*/  FFMA R28, R73.reuse, R101, R28 ;  /* 0x00000065491c7223 */ /* 0x040fe2000000001c */
[C---:B------:R-:W-:Y:S01]  /*82a0*/  FFMA R29, R73.reuse, R102, R29 ;  /* 0x00000066491d7223 */ /* 0x040fe2000000001d */
[C---:B------:R-:W-:Y:S01]  /*82b0*/  FFMA R30, R73.reuse, R103, R30 ;  /* 0x00000067491e7223 */ /* 0x040fe2000000001e */
[----:B------:R-:W-:Y:S02]  /*82c0*/  HADD2.F32 R105, -RZ, R148.H1_H1 ;  /* 0x30000094ff697230 */ /* 0x000fe40000004100 */
[C---:B------:R-:W-:Y:S01]  /*82d0*/  FMUL R31, R70.reuse, R38 ;  /* 0x00000026461f7220 */ /* 0x040fe20000400000 */
[----:B------:R-:W-:Y:S01]  /*82e0*/  F2FP.F16.E4M3.UNPACK_B R154, R154.H1 ;  /* 0x0000009aff9a723e */ /* 0x000fe200030006ff */
[C---:B------:R-:W-:Y:S01]  /*82f0*/  FMUL R38, R70.reuse, R45 ;  /* 0x0000002d46267220 */ /* 0x040fe20000400000 */
[C---:B------:R-:W-:Y:S01]  /*8300*/  FMUL R45, R70.reuse, R52 ;  /* 0x00000034462d7220 */ /* 0x040fe20000400000 */
[----:B------:R-:W-:Y:S01]  /*8310*/  F2FP.F16.E4M3.UNPACK_B R155, R155.H1 ;  /* 0x0000009bff9b723e */ /* 0x000fe200030006ff */
[----:B------:R-:W-:Y:S01]  /*8320*/  FFMA R31, R73, R104, R31 ;  /* 0x00000068491f7223 */ /* 0x000fe2000000001f */
[----:B------:R-:W-:Y:S01]  /*8330*/  FMUL R52, R70, R59 ;  /* 0x0000003b46347220 */ /* 0x000fe20000400000 */
[----:B------:R-:W-:Y:S01]  /*8340*/  IADD3 R68, PT, PT, R68, 0x1, RZ ;  /* 0x0000000144447810 */ /* 0x000fe20007ffe0ff */
[C---:B------:R-:W-:Y:S01]  /*8350*/  FMUL R59, R70.reuse, R66 ;  /* 0x00000042463b7220 */ /* 0x040fe20000400000 */
[----:B------:R-:W-:Y:S01]  /*8360*/  F2FP.SATFINITE.E4M3.F32.PACK_AB_MERGE_C R66, R13, R12, R14 ;  /* 0x0000000c0d42723e */ /* 0x000fe2000480700e */
[C---:B------:R-:W-:Y:S01]  /*8370*/  FMUL R32, R70.reuse, R39 ;  /* 0x0000002746207220 */ /* 0x040fe20000400000 */
[--C-:B------:R-:W-:Y:S02]  /*8380*/  HADD2.F32 R108, -RZ, R149.reuse.H0_H0 ;  /* 0x20000095ff6c7230 */ /* 0x100fe40000004100 */
[C---:B------:R-:W-:Y:S01]  /*8390*/  FMUL R35, R70.reuse, R42 ;  /* 0x0000002a46237220 */ /* 0x040fe20000400000 */
[----:B------:R-:W-:Y:S02]  /*83a0*/  HADD2.F32 R109, -RZ, R149.H1_H1 ;  /* 0x30000095ff6d7230 */ /* 0x000fe40000004100 */
[C---:B------:R-:W-:Y:S01]  /*83b0*/  FFMA R32, R73.reuse, R105, R32 ;  /* 0x0000006949207223 */ /* 0x040fe20000000020 */
[----:B------:R-:W-:Y:S01]  /*83c0*/  FMUL R36, R70, R43 ;  /* 0x0000002b46247220 */ /* 0x000fe20000400000 */
[C---:B------:R-:W-:Y:S01]  /*83d0*/  FFMA R33, R73.reuse, R106, R33 ;  /* 0x0000006a49217223 */ /* 0x040fe20000000021 */
[C---:B------:R-:W-:Y:S01]  /*83e0*/  FFMA R34, R73.reuse, R107, R34 ;  /* 0x0000006b49227223 */ /* 0x040fe20000000022 */
[--C-:B------:R-:W-:Y:S01]  /*83f0*/  HADD2.F32 R112, -RZ, R150.reuse.H0_H0 ;  /* 0x20000096ff707230 */ /* 0x100fe20000004100 */
[----:B------:R-:W-:Y:S01]  /*8400*/  F2FP.SATFINITE.E4M3.F32.PACK_AB_MERGE_C R32, R32, R31, RZ ;  /* 0x0000001f2020723e */ /* 0x000fe200048070ff */
[C---:B------:R-:W-:Y:S01]  /*8410*/  FFMA R35, R73.reuse, R108, R35 ;  /* 0x0000006c49237223 */ /* 0x040fe20000000023 */
[----:B------:R-:W-:Y:S02]  /*8420*/  HADD2.F32 R113, -RZ, R150.H1_H1 ;  /* 0x30000096ff717230 */ /* 0x000fe40000004100 */
[----:B------:R-:W-:Y:S01]  /*8430*/  FMUL R39, R70, R46 ;  /* 0x0000002e46277220 */ /* 0x000fe20000400000 */
[----:B------:R-:W-:Y:S01]  /*8440*/  F2FP.SATFINITE.E4M3.F32.PACK_AB_MERGE_C R32, R30, R29, R32 ;  /* 0x0000001d1e20723e */ /* 0x000fe20004807020 */
[C---:B------:R-:W-:Y:S01]  /*8450*/  FFMA R36, R73.reuse, R109, R36 ;  /* 0x0000006d49247223 */ /* 0x040fe20000000024 */
[C---:B------:R-:W-:Y:S01]  /*8460*/  FMUL R40, R70.reuse, R47 ;  /* 0x0000002f46287220 */ /* 0x040fe20000400000 */
        /* <DEDUP_REMOVED lines=10> */
[C---:B------:R-:W-:Y:S01]  /*8510*/  FMUL R50, R70.reuse, R57 ;  /* 0x0000003946327220 */ /* 0x040fe20000400000 */
[C---:B------:R-:W-:Y:S01]  /*8520*/  FMUL R57, R70.reuse, R64 ;  /* 0x0000004046397220 */ /* 0x040fe20000400000 */
[----:B------:R-:W-:Y:S01]  /*8530*/  FFMA R42, R73, R115, R42 ;  /* 0x00000073492a7223 */ /* 0x000fe2000000002a */
[C---:B------:R-:W-:Y:S01]  /*8540*/  FMUL R46, R70.reuse, R53 ;  /* 0x00000035462e7220 */ /* 0x040fe20000400000 */
[--C-:B------:R-:W-:Y:S01]  /*8550*/  HADD2.F32 R120, -RZ, R152.reuse.H0_H0 ;  /* 0x20000098ff787230 */ /* 0x100fe20000004100 */
[----:B------:R-:W-:Y:S01]  /*8560*/  F2FP.SATFINITE.E4M3.F32.PACK_AB_MERGE_C R64, R5, R4, R76 ;  /* 0x000000040540723e */ /* 0x000fe2000480704c */
[C---:B------:R-:W-:Y:S01]  /*8570*/  FMUL R51, R70.reuse, R58 ;  /* 0x0000003a46337220 */ /* 0x040fe20000400000 */
[C---:B------:R-:W-:Y:S01]  /*8580*/  FMUL R53, R70.reuse, R60 ;  /* 0x0000003c46357220 */ /* 0x040fe20000400000 */
[C---:B------:R-:W-:Y:S01]  /*8590*/  FFMA R43, R73.reuse, R116, R43 ;  /* 0x00000074492b7223 */ /* 0x040fe2000000002b */
[----:B------:R-:W-:Y:S02]  /*85a0*/  HADD2.F32 R121, -RZ, R152.H1_H1 ;  /* 0x30000098ff797230 */ /* 0x000fe40000004100 */
[C---:B------:R-:W-:Y:S01]  /*85b0*/  FMUL R47, R70.reuse, R54 ;  /* 0x00000036462f7220 */ /* 0x040fe20000400000 */
[C---:B------:R-:W-:Y:S01]  /*85c0*/  FMUL R58, R70.reuse, R65 ;  /* 0x00000041463a7220 */ /* 0x040fe20000400000 */
[----:B------:R-:W-:Y:S01]  /*85d0*/  FMUL R60, R70, R67 ;  /* 0x00000043463c7220 */ /* 0x000fe20000400000 */
[----:B------:R-:W-:Y:S01]  /*85e0*/  F2FP.SATFINITE.E4M3.F32.PACK_AB_MERGE_C R5, R20, R11, RZ ;  /* 0x0000000b1405723e */ /* 0x000fe200048070ff */
[----:B------:R-:W-:Y:S01]  /*85f0*/  FFMA R44, R73, R117, R44 ;  /* 0x00000075492c7223 */ /* 0x000fe2000000002c */
[C---:B------:R-:W-:Y:S01]  /*8600*/  FMUL R48, R70.reuse, R55 ;  /* 0x0000003746307220 */ /* 0x040fe20000400000 */
[----:B------:R-:W-:Y:S01]  /*8610*/  F2FP.SATFINITE.E4M3.F32.PACK_AB_MERGE_C R65, R9, R8, R78 ;  /* 0x000000080941723e */ /* 0x000fe2000480704e */
[----:B------:R-:W-:Y:S01]  /*8620*/  FFMA R45, R73, R118, R45 ;  /* 0x00000076492d7223 */ /* 0x000fe2000000002d */
[----:B------:R-:W-:Y:S01]  /*8630*/  F2FP.SATFINITE.E4M3.F32.PACK_AB_MERGE_C R67, R17, R16, R18 ;  /* 0x000000101143723e */ /* 0x000fe20004807012 */
[----:B------:R-:W-:Y:S01]  /*8640*/  FMUL R49, R70, R56 ;  /* 0x0000003846317220 */ /* 0x000fe20000400000 */
[C---:B------:R-:W-:Y:S01]  /*8650*/  FFMA R46, R73.reuse, R119, R46 ;  /* 0x00000077492e7223 */ /* 0x040fe2000000002e */
[--C-:B------:R-:W-:Y:S02]  /*8660*/  HADD2.F32 R124, -RZ, R153.reuse.H0_H0 ;  /* 0x20000099ff7c7230 */ /* 0x100fe40000004100 */
[C---:B------:R-:W-:Y:S01]  /*8670*/  FFMA R47, R73.reuse, R120, R47 ;  /* 0x00000078492f7223 */ /* 0x040fe2000000002f */
[----:B------:R1:W-:Y:S01]  /*8680*/  STS.128 [R137+UR44+0x6200], R64 ;  /* 0x0062004089007988 */ /* 0x0003e20008000c2c */
[----:B------:R-:W-:Y:S01]  /*8690*/  HADD2.F32 R125, -RZ, R153.H1_H1 ;  /* 0x30000099ff7d7230 */ /* 0x000fe20000004100 */
[----:B------:R-:W-:Y:S01]  /*86a0*/  F2FP.SATFINITE.E4M3.F32.PACK_AB_MERGE_C R5, R10, R7, R5 ;  /* 0x000000070a05723e */ /* 0x000fe20004807005 */
[C---:B------:R-:W-:Y:S01]  /*86b0*/  FFMA R48, R73.reuse, R121, R48 ;  /* 0x0000007949307223 */ /* 0x040fe20000000030 */
[----:B------:R-:W-:Y:S01]  /*86c0*/  F2FP.SATFINITE.E4M3.F32.PACK_AB_MERGE_C R7, R28, R27, RZ ;  /* 0x0000001b1c07723e */ /* 0x000fe200048070ff */
        /* <DEDUP_REMOVED lines=8> */
[----:B------:R-:W-:Y:S01]  /*8750*/  FMUL R56, R70, R63 ;  /* 0x0000003f46387220 */ /* 0x000fe20000400000 */
[----:B------:R-:W-:Y:S01]  /*8760*/  F2FP.SATFINITE.E4M3.F32.PACK_AB_MERGE_C R4, R2, R0, R3 ;  /* 0x000000000204723e */ /* 0x000fe20004807003 */
[C---:B------:R-:W-:Y:S01]  /*8770*/  FFMA R53, R73.reuse, R126, R53 ;  /* 0x0000007e49357223 */ /* 0x040fe20000000035 */
[----:B------:R-:W-:Y:S01]  /*8780*/  F2FP.SATFINITE.E4M3.F32.PACK_AB_MERGE_C R7, R26, R25, R7 ;  /* 0x000000191a07723e */ /* 0x000fe20004807007 */
[C---:B------:R-:W-:Y:S01]  /*8790*/  FFMA R54, R73.reuse, R127, R54 ;  /* 0x0000007f49367223 */ /* 0x040fe20000000036 */
[--C-:B------:R-:W-:Y:S02]  /*87a0*/  HADD2.F32 R74, -RZ, R155.reuse.H0_H0 ;  /* 0x2000009bff4a7230 */ /* 0x100fe40000004100 */
[C---:B------:R-:W-:Y:S01]  /*87b0*/  FFMA R55, R73.reuse, R128, R55 ;  /* 0x0000008049377223 */ /* 0x040fe20000000037 */
[----:B------:R-:W-:Y:S01]  /*87c0*/  HADD2.F32 R131, -RZ, R155.H1_H1 ;  /* 0x3000009bff837230 */ /* 0x000fe20000004100 */
[----:B------:R1:W-:Y:S01]  /*87d0*/  STS.128 [R179+0x6010], R4 ;  /* 0x00601004b3007388 */ /* 0x0003e20000000c00 */
[----:B------:R-:W-:Y:S01]  /*87e0*/  F2FP.SATFINITE.E4M3.F32.PACK_AB_MERGE_C R35, R36, R35, RZ ;  /* 0x000000232423723e */ /* 0x000fe200048070ff */
[C---:B------:R-:W-:Y:S01]  /*87f0*/  FFMA R56, R73.reuse, R129, R56 ;  /* 0x0000008149387223 */ /* 0x040fe20000000038 */
[----:B------:R-:W-:Y:S01]  /*8800*/  F2FP.SATFINITE.E4M3.F32.PACK_AB_MERGE_C R39, R40, R39, RZ ;  /* 0x000000272827723e */ /* 0x000fe200048070ff */
[C---:B------:R-:W-:Y:S01]  /*8810*/  FFMA R57, R73.reuse, R72, R57 ;  /* 0x0000004849397223 */ /* 0x040fe20000000039 */
[----:B------:R-:W-:Y:S01]  /*8820*/  F2FP.SATFINITE.E4M3.F32.PACK_AB_MERGE_C R43, R44, R43, RZ ;  /* 0x0000002b2c2b723e */ /* 0x000fe200048070ff */
[C---:B------:R-:W-:Y:S01]  /*8830*/  FFMA R58, R73.reuse, R75, R58 ;  /* 0x0000004b493a7223 */ /* 0x040fe2000000003a */
[C---:B------:R-:W-:Y:S01]  /*8840*/  FFMA R59, R73.reuse, R74, R59 ;  /* 0x0000004a493b7223 */ /* 0x040fe2000000003b */
[----:B------:R-:W-:Y:S01]  /*8850*/  F2FP.SATFINITE.E4M3.F32.PACK_AB_MERGE_C R33, R34, R33, R35 ;  /* 0x000000212221723e */ /* 0x000fe20004807023 */
        /* <DEDUP_REMOVED lines=11> */
[----:B------:R-:W-:Y:S05]  /*8910*/  F2FP.SATFINITE.E4M3.F32.PACK_AB_MERGE_C R51, R58, R57, R59 ;  /* 0x000000393a33723e */ /* 0x000fea000480703b */
        /* <DEDUP_REMOVED lines=10> */
[----:B------:R-:W-:Y:S02]  /*89c0*/  UIADD3 UR9, UPT, UPT, UR49, 0x40, URZ ;  /* 0x0000004031097890 */ /* 0x000fe4000fffe0ff */
[----:B------:R-:W-:Y:S01]  /*89d0*/  UIADD3 UR8, UPT, UPT, UR44, 0x6200, URZ ;  /* 0x000062002c087890 */ /* 0x000fe2000fffe0ff */
[----:B------:R-:W-:Y:S01]  /*89e0*/  UMOV UR10, UR50 ;  /* 0x00000032000a7c82 */ /* 0x000fe20008000000 */
[----:B------:R-:W-:Y:S01]  /*89f0*/  UMOV UR11, UR36 ;  /* 0x00000024000b7c82 */ /* 0x000fe20008000000 */
[----:B--2---:R-:W-:Y:S04]  /*8a00*/  UIADD3 UR4, UP0, UPT, UR6, 0x680, URZ ;  /* 0x0000068006047890 */ /* 0x004fe8000ff1e0ff */
[----:B------:R-:W-:Y:S09]  /*8a10*/  UIADD3.X UR5, UPT, UPT, URZ, UR7, URZ, UP0, !UPT ;  /* 0x00000007ff057290 */ /* 0x000ff200087fe4ff */
[----:B------:R2:W-:Y:S01]  /*8a20*/  UTMASTG.3D [UR8], [UR4] ;  /* 0x00000008040073b5 */ /* 0x0005e20008010000 */
[----:B------:R0:W-:Y:S01]  /*8a30*/  UTMACMDFLUSH ;  /* 0x00000000000079b7 */ /* 0x0001e20000000000 */
[----:B--2---:R-:W-:Y:S04]  /*8a40*/  DEPBAR.LE SB0, 0x1 ;  /* 0x000080400000791a */ /* 0x004fe80000000000 */
.L_x_113:
[----:B------:R-:W-:Y:S05]  /*8a50*/  BSYNC.RECONVERGENT B0 ;  /* 0x0000000000007941 */ /* 0x000fea0003800200 */
.L_x_112:
[----:B------:R-:W-:Y:S01]  /*8a60*/  R2UR UR4, R160 ;  /* 0x00000000a00472ca */ /* 0x000fe200000e0000 */
[----:B------:R-:W-:Y:S01]  /*8a70*/  BAR.SYNC.DEFER_BLOCKING 0x1, 0x80 ;  /* 0x0042000000007b1d */ /* 0x000fe20000010000 */
[----:B------:R-:W-:Y:S01]  /*8a80*/  ISETP.NE.AND P0, PT, R162, 0x2, PT ;  /* 0x00000002a200780c */ /* 0x000fe20003f05270 */
[----:B------:R-:W-:Y:S01]  /*8a90*/  UISETP.NE.AND UP0, UPT, UR46, URZ, UPT ;  /* 0x000000ff2e00728c */ /* 0x000fe2000bf05270 */
[----:B------:R-:W-:Y:S01]  /*8aa0*/  ISETP.NE.AND P1, PT, R68, 0x4, PT ;  /* 0x000000044400780c */ /* 0x000fe20003f25270 */
[----:B------:R-:W-:Y:S01]  /*8ab0*/  UIADD3 UR20, UPT, UPT, UR37, UR63, URZ ;  /* 0x0000003f25147290 */ /* 0x000fe2000fffe0ff */
[----:B------:R-:W-:Y:S02]  /*8ac0*/  SEL R0, RZ, 0x1, P0 ;  /* 0x00000001ff007807 */ /* 0x000fe40000000000 */
[----:B------:R-:W-:Y:S02]  /*8ad0*/  SEL R3, RZ, 0x1, P1 ;  /* 0x00000001ff037807 */ /* 0x000fe40000800000 */
[----:B------:R-:W-:Y:S02]  /*8ae0*/  LOP3.LUT R167, R167, R0, RZ, 0x3c, !PT ;  /* 0x00000000a7a77212 */ /* 0x000fe400078e3cff */
[----:B------:R-:W-:Y:S01]  /*8af0*/  LOP3.LUT R168, R168, R3, RZ, 0x3c, !PT ;  /* 0x00000003a8a87212 */ /* 0x000fe200078e3cff */
[----:B------:R-:W-:Y:S01]  /*8b00*/  UIADD3 UR16, UPT, UPT, UR38, UR4, URZ ;  /* 0x0000000426107290 */ /* 0x000fe2000fffe0ff */
[----:B------:R-:W-:Y:S02]  /*8b10*/  SEL R162, R162, RZ, P0 ;  /* 0x000000ffa2a27207 */ /* 0x000fe40000000000 */
[----:B------:R-:W-:Y:S01]  /*8b20*/  SEL R68, R68, RZ, P1 ;  /* 0x000000ff44447207 */ /* 0x000fe20000800000 */
[----:B------:R-:W-:Y:S01]  /*8b30*/  UMOV UR36, UR59 ;  /* 0x0000003b00247c82 */ /* 0x000fe20008000000 */
[----:B------:R-:W-:Y:S07]  /*8b40*/  BRA.U UP0, `(.L_x_114) ;  /* 0xffffffc5005c7547 */ /* 0x000fee000b83ffff */
[----:B------:R-:W-:Y:S05]  /*8b50*/  EXIT ;  /* 0x000000000000794d */ /* 0x000fea0003800000 */
.L_x_24:
[----:B--2---:R2:W3:Y:S02]  /*8b60*/  SYNCS.PHASECHK.TRANS64.TRYWAIT P0, [R3+URZ+0x100], R2 ;  /* 0x00010002030075a7 */ /* 0x0044e400080011ff */
[----:B---3--:R-:W-:Y:S05]  /*8b70*/  @!P0 NANOSLEEP.SYNCS 0x989680 ;  /* 0x009896800000895d */ /* 0x008fea0003900000 */
[----:B------:R-:W3:Y:S02]  /*8b80*/  @!P0 SYNCS.PHASECHK.TRANS64 P0, [R3+URZ+0x100], R2 ;  /* 0x00010002030085a7 */ /* 0x000ee400080010ff */
[----:B---3--:R-:W-:Y:S05]  /*8b90*/  @!P0 BRA `(.L_x_24) ;  /* 0xfffffffc00f08947 */ /* 0x008fea000383ffff */
[----:B------:R-:W-:Y:S05]  /*8ba0*/  BRA `(.L_x_115) ;  /* 0xffffff8c00947947 */ /* 0x000fea000383ffff */
.L_x_27:
[----:B-1----:R-:W-:-:S07]  /*8bb0*/  MOV R0, UR33 ;  /* 0x0000002100007c02 */ /* 0x002fce0008000f00 */
.L_x_116:
[----:B-1----:R1:W2:Y:S02]  /*8bc0*/  SYNCS.PHASECHK.TRANS64.TRYWAIT P0, [R0+URZ+0x30], R3 ;  /* 0x00003003000075a7 */ /* 0x0022a400080011ff */
[----:B--2---:R-:W-:Y:S05]  /*8bd0*/  @!P0 NANOSLEEP.SYNCS 0x989680 ;  /* 0x009896800000895d */ /* 0x004fea0003900000 */
[----:B------:R-:W2:Y:S02]  /*8be0*/  @!P0 SYNCS.PHASECHK.TRANS64 P0, [R0+URZ+0x30], R3 ;  /* 0x00003003000085a7 */ /* 0x000ea400080010ff */
[----:B--2---:R-:W-:Y:S05]  /*8bf0*/  @!P0 BRA `(.L_x_116) ;  /* 0xfffffffc00f08947 */ /* 0x004fea000383ffff */
[----:B------:R-:W-:Y:S05]  /*8c00*/  BRA `(.L_x_26) ;  /* 0xffffff8c00dc7947 */ /* 0x000fea000383ffff */
.L_x_34:
[----:B-1----:R-:W-:-:S07]  /*8c10*/  MOV R0, UR17 ;  /* 0x0000001100007c02 */ /* 0x002fce0008000f00 */
.L_x_117:
[----:B-1----:R1:W2:Y:S02]  /*8c20*/  SYNCS.PHASECHK.TRANS64.TRYWAIT P0, [R0+URZ+0x30], R3 ;  /* 0x00003003000075a7 */ /* 0x0022a400080011ff */
[----:B--2---:R-:W-:Y:S05]  /*8c30*/  @!P0 NANOSLEEP.SYNCS 0x989680 ;  /* 0x009896800000895d */ /* 0x004fea0003900000 */
[----:B------:R-:W2:Y:S02]  /*8c40*/  @!P0 SYNCS.PHASECHK.TRANS64 P0, [R0+URZ+0x30], R3 ;  /* 0x00003003000085a7 */ /* 0x000ea400080010ff */
[----:B--2---:R-:W-:Y:S05]  /*8c50*/  @!P0 BRA `(.L_x_117) ;  /* 0xfffffffc00f08947 */ /* 0x004fea000383ffff */
[----:B------:R-:W-:Y:S05]  /*8c60*/  BRA `(.L_x_33) ;  /* 0xffffff9000987947 */ /* 0x000fea000383ffff */
.L_x_39:
[----:B-1----:R1:W2:Y:S02]  /*8c70*/  SYNCS.PHASECHK.TRANS64.TRYWAIT P0, [R3+URZ+0x90], R0 ;  /* 0x00009000030075a7 */ /* 0x0022a400080011ff */
[----:B--2---:R-:W-:Y:S05]  /*8c80*/  @!P0 NANOSLEEP.SYNCS 0x989680 ;  /* 0x009896800000895d */ /* 0x004fea0003900000 */
[----:B------:R-:W2:Y:S02]  /*8c90*/  @!P0 SYNCS.PHASECHK.TRANS64 P0, [R3+URZ+0x90], R0 ;  /* 0x00009000030085a7 */ /* 0x000ea400080010ff */
[----:B--2---:R-:W-:Y:S05]  /*8ca0*/  @!P0 BRA `(.L_x_39) ;  /* 0xfffffffc00f08947 */ /* 0x004fea000383ffff */
[----:B------:R-:W-:Y:S05]  /*8cb0*/  BRA `(.L_x_118) ;  /* 0xffffff94003c7947 */ /* 0x000fea000383ffff */
.L_x_43:
[----:B-1----:R-:W-:-:S07]  /*8cc0*/  MOV R0, UR4 ;  /* 0x0000000400007c02 */ /* 0x002fce0008000f00 */
.L_x_119:
[----:B-1----:R1:W2:Y:S02]  /*8cd0*/  SYNCS.PHASECHK.TRANS64.TRYWAIT P0, [R0+URZ], R3 ;  /* 0x00000003000075a7 */ /* 0x0022a400080011ff */
[----:B--2---:R-:W-:Y:S05]  /*8ce0*/  @!P0 NANOSLEEP.SYNCS 0x989680 ;  /* 0x009896800000895d */ /* 0x004fea0003900000 */
[----:B------:R-:W2:Y:S02]  /*8cf0*/  @!P0 SYNCS.PHASECHK.TRANS64 P0, [R0+URZ], R3 ;  /* 0x00000003000085a7 */ /* 0x000ea400080010ff */
[----:B--2---:R-:W-:Y:S05]  /*8d00*/  @!P0 BRA `(.L_x_119) ;  /* 0xfffffffc00f08947 */ /* 0x004fea000383ffff */
[----:B------:R-:W-:Y:S05]  /*8d10*/  BRA `(.L_x_120) ;  /* 0xffffff9800e47947 */ /* 0x000fea000383ffff */
.L_x_44:
[----:B------:R-:W-:-:S07]  /*8d20*/  MOV R0, UR5 ;  /* 0x0000000500007c02 */ /* 0x000fce0008000f00 */
.L_x_121:
[----:B-1----:R1:W2:Y:S02]  /*8d30*/  SYNCS.PHASECHK.TRANS64.TRYWAIT P0, [R0+URZ], R3 ;  /* 0x00000003000075a7 */ /* 0x0022a400080011ff */
[----:B--2---:R-:W-:Y:S05]  /*8d40*/  @!P0 NANOSLEEP.SYNCS 0x989680 ;  /* 0x009896800000895d */ /* 0x004fea0003900000 */
[----:B------:R-:W2:Y:S02]  /*8d50*/  @!P0 SYNCS.PHASECHK.TRANS64 P0, [R0+URZ], R3 ;  /* 0x00000003000085a7 */ /* 0x000ea400080010ff */
[----:B--2---:R-:W-:Y:S05]  /*8d60*/  @!P0 BRA `(.L_x_121) ;  /* 0xfffffffc00f08947 */ /* 0x004fea000383ffff */
[----:B------:R-:W-:Y:S05]  /*8d70*/  BRA `(.L_x_122) ;  /* 0xffffff9800f07947 */ /* 0x000fea000383ffff */
.L_x_45:
[----:B------:R-:W-:-:S07]  /*8d80*/  MOV R0, UR5 ;  /* 0x0000000500007c02 */ /* 0x000fce0008000f00 */
.L_x_123:
[----:B-1----:R1:W2:Y:S02]  /*8d90*/  SYNCS.PHASECHK.TRANS64.TRYWAIT P0, [R0+URZ], R3 ;  /* 0x00000003000075a7 */ /* 0x0022a400080011ff */
[----:B--2---:R-:W-:Y:S05]  /*8da0*/  @!P0 NANOSLEEP.SYNCS 0x989680 ;  /* 0x009896800000895d */ /* 0x004fea0003900000 */
[----:B------:R-:W2:Y:S02]  /*8db0*/  @!P0 SYNCS.PHASECHK.TRANS64 P0, [R0+URZ], R3 ;  /* 0x00000003000085a7 */ /* 0x000ea400080010ff */
[----:B--2---:R-:W-:Y:S05]  /*8dc0*/  @!P0 BRA `(.L_x_123) ;  /* 0xfffffffc00f08947 */ /* 0x004fea000383ffff */
[----:B------:R-:W-:Y:S05]  /*8dd0*/  BRA `(.L_x_124) ;  /* 0xffffff9800fc7947 */ /* 0x000fea000383ffff */
.L_x_46:
[----:B------:R-:W-:-:S07]  /*8de0*/  MOV R0, UR5 ;  /* 0x0000000500007c02 */ /* 0x000fce0008000f00 */
.L_x_125:
[----:B-1----:R1:W2:Y:S02]  /*8df0*/  SYNCS.PHASECHK.TRANS64.TRYWAIT P0, [R0+URZ], R3 ;  /* 0x00000003000075a7 */ /* 0x0022a400080011ff */
[----:B--2---:R-:W-:Y:S05]  /*8e00*/  @!P0 NANOSLEEP.SYNCS 0x989680 ;  /* 0x009896800000895d */ /* 0x004fea0003900000 */
[----:B------:R-:W2:Y:S02]  /*8e10*/  @!P0 SYNCS.PHASECHK.TRANS64 P0, [R0+URZ], R3 ;  /* 0x00000003000085a7 */ /* 0x000ea400080010ff */
[----:B--2---:R-:W-:Y:S05]  /*8e20*/  @!P0 BRA `(.L_x_125) ;  /* 0xfffffffc00f08947 */ /* 0x004fea000383ffff */
[----:B------:R-:W-:Y:S05]  /*8e30*/  BRA `(.L_x_126) ;  /* 0xffffff9c00087947 */ /* 0x000fea000383ffff */
.L_x_47:
[----:B------:R-:W-:-:S07]  /*8e40*/  MOV R0, UR5 ;  /* 0x0000000500007c02 */ /* 0x000fce0008000f00 */
.L_x_127:
[----:B-1----:R1:W2:Y:S02]  /*8e50*/  SYNCS.PHASECHK.TRANS64.TRYWAIT P0, [R0+URZ], R3 ;  /* 0x00000003000075a7 */ /* 0x0022a400080011ff */
[----:B--2---:R-:W-:Y:S05]  /*8e60*/  @!P0 NANOSLEEP.SYNCS 0x989680 ;  /* 0x009896800000895d */ /* 0x004fea0003900000 */
[----:B------:R-:W2:Y:S02]  /*8e70*/  @!P0 SYNCS.PHASECHK.TRANS64 P0, [R0+URZ], R3 ;  /* 0x00000003000085a7 */ /* 0x000ea400080010ff */
[----:B--2---:R-:W-:Y:S05]  /*8e80*/  @!P0 BRA `(.L_x_127) ;  /* 0xfffffffc00f08947 */ /* 0x004fea000383ffff */
[----:B------:R-:W-:Y:S05]  /*8e90*/  BRA `(.L_x_128) ;  /* 0xffffff9c00147947 */ /* 0x000fea000383ffff */
.L_x_50:
[----:B-1----:R1:W2:Y:S02]  /*8ea0*/  SYNCS.PHASECHK.TRANS64.TRYWAIT P0, [R2+URZ+0xf0], R5 ;  /* 0x0000f005020075a7 */ /* 0x0022a400080011ff */
[----:B--2---:R-:W-:Y:S05]  /*8eb0*/  @!P0 NANOSLEEP.SYNCS 0x989680 ;  /* 0x009896800000895d */ /* 0x004fea0003900000 */
[----:B------:R-:W2:Y:S02]  /*8ec0*/  @!P0 SYNCS.PHASECHK.TRANS64 P0, [R2+URZ+0xf0], R5 ;  /* 0x0000f005020085a7 */ /* 0x000ea400080010ff */
[----:B--2---:R-:W-:Y:S05]  /*8ed0*/  @!P0 BRA `(.L_x_50) ;  /* 0xfffffffc00f08947 */ /* 0x004fea000383ffff */
[----:B------:R-:W-:Y:S05]  /*8ee0*/  BRA `(.L_x_129) ;  /* 0xffffff9c00707947 */ /* 0x000fea000383ffff */
.L_x_51:
[----:B------:R-:W-:-:S07]  /*8ef0*/  MOV R2, UR4 ;  /* 0x0000000400027c02 */ /* 0x000fce0008000f00 */
.L_x_130:
[----:B-1----:R1:W2:Y:S02]  /*8f00*/  SYNCS.PHASECHK.TRANS64.TRYWAIT P0, [R2+URZ+0xa0], R5 ;  /* 0x0000a005020075a7 */ /* 0x0022a400080011ff */
[----:B--2---:R-:W-:Y:S05]  /*8f10*/  @!P0 NANOSLEEP.SYNCS 0x989680 ;  /* 0x009896800000895d */ /* 0x004fea0003900000 */
[----:B------:R-:W2:Y:S02]  /*8f20*/  @!P0 SYNCS.PHASECHK.TRANS64 P0, [R2+URZ+0xa0], R5 ;  /* 0x0000a005020085a7 */ /* 0x000ea400080010ff */
[----:B--2---:R-:W-:Y:S05]  /*8f30*/  @!P0 BRA `(.L_x_130) ;  /* 0xfffffffc00f08947 */ /* 0x004fea000383ffff */
[----:B------:R-:W-:Y:S05]  /*8f40*/  BRA `(.L_x_131) ;  /* 0xffffff9c00807947 */ /* 0x000fea000383ffff */
.L_x_52:
[----:B-1----:R1:W2:Y:S02]  /*8f50*/  SYNCS.PHASECHK.TRANS64.TRYWAIT P1, [R2+URZ+0x90], R5 ;  /* 0x00009005020075a7 */ /* 0x0022a400080211ff */
[----:B--2---:R-:W-:Y:S05]  /*8f60*/  @!P1 NANOSLEEP.SYNCS 0x989680 ;  /* 0x009896800000995d */ /* 0x004fea0003900000 */
[----:B------:R-:W2:Y:S02]  /*8f70*/  @!P1 SYNCS.PHASECHK.TRANS64 P1, [R2+URZ+0x90], R5 ;  /* 0x00009005020095a7 */ /* 0x000ea400080210ff */
[----:B--2---:R-:W-:Y:S05]  /*8f80*/  @!P1 BRA `(.L_x_52) ;  /* 0xfffffffc00f09947 */ /* 0x004fea000383ffff */
[----:B------:R-:W-:Y:S05]  /*8f90*/  BRA `(.L_x_132) ;  /* 0xffffff9c00b07947 */ /* 0x000fea000383ffff */
.L_x_55:
[----:B------:R-:W-:-:S07]  /*8fa0*/  MOV R0, UR4 ;  /* 0x0000000400007c02 */ /* 0x000fce0008000f00 */
.L_x_133:
[----:B-1----:R1:W2:Y:S02]  /*8fb0*/  SYNCS.PHASECHK.TRANS64.TRYWAIT P0, [R0+URZ+0xa0], R3 ;  /* 0x0000a003000075a7 */ /* 0x0022a400080011ff */
[----:B--2---:R-:W-:Y:S05]  /*8fc0*/  @!P0 NANOSLEEP.SYNCS 0x989680 ;  /* 0x009896800000895d */ /* 0x004fea0003900000 */
[----:B------:R-:W2:Y:S02]  /*8fd0*/  @!P0 SYNCS.PHASECHK.TRANS64 P0, [R0+URZ+0xa0], R3 ;  /* 0x0000a003000085a7 */ /* 0x000ea400080010ff */
[----:B--2---:R-:W-:Y:S05]  /*8fe0*/  @!P0 BRA `(.L_x_133) ;  /* 0xfffffffc00f08947 */ /* 0x004fea000383ffff */
[----:B------:R-:W-:Y:S05]  /*8ff0*/  BRA `(.L_x_54) ;  /* 0xffffffa000047947 */ /* 0x000fea000383ffff */
.L_x_62:
[----:B-1----:R1:W2:Y:S02]  /*9000*/  SYNCS.PHASECHK.TRANS64.TRYWAIT P1, [R0+URZ+0x90], R5 ;  /* 0x00009005000075a7 */ /* 0x0022a400080211ff */
[----:B--2---:R-:W-:Y:S05]  /*9010*/  @!P1 NANOSLEEP.SYNCS 0x989680 ;  /* 0x009896800000995d */ /* 0x004fea0003900000 */
[----:B------:R-:W2:Y:S02]  /*9020*/  @!P1 SYNCS.PHASECHK.TRANS64 P1, [R0+URZ+0x90], R5 ;  /* 0x00009005000095a7 */ /* 0x000ea400080210ff */
[----:B--2---:R-:W-:Y:S05]  /*9030*/  @!P1 BRA `(.L_x_62) ;  /* 0xfffffffc00f09947 */ /* 0x004fea000383ffff */
[----:B------:R-:W-:Y:S05]  /*9040*/  BRA `(.L_x_134) ;  /* 0xffffffa400787947 */ /* 0x000fea000383ffff */
.L_x_63:
[----:B------:R-:W-:-:S07]  /*9050*/  MOV R3, UR30 ;  /* 0x0000001e00037c02 */ /* 0x000fce0008000f00 */
.L_x_135:
[----:B-1----:R1:W2:Y:S02]  /*9060*/  SYNCS.PHASECHK.TRANS64.TRYWAIT P0, [R3+URZ+0xd0], R0 ;  /* 0x0000d000030075a7 */ /* 0x0022a400080011ff */
[----:B--2---:R-:W-:Y:S05]  /*9070*/  @!P0 NANOSLEEP.SYNCS 0x989680 ;  /* 0x009896800000895d */ /* 0x004fea0003900000 */
[----:B------:R-:W2:Y:S02]  /*9080*/  @!P0 SYNCS.PHASECHK.TRANS64 P0, [R3+URZ+0xd0], R0 ;  /* 0x0000d000030085a7 */ /* 0x000ea400080010ff */
[----:B--2---:R-:W-:Y:S05]  /*9090*/  @!P0 BRA `(.L_x_135) ;  /* 0xfffffffc00f08947 */ /* 0x004fea000383ffff */
[----:B------:R-:W-:Y:S05]  /*90a0*/  BRA `(.L_x_136) ;  /* 0xffffffa400b07947 */ /* 0x000fea000383ffff */
.L_x_66:
[----:B------:R-:W-:Y:S07]  /*90b0*/  MOV R0, UR5 ;  /* 0x0000000500007c02 */ /* 0x000fee0008000f00 */
.L_x_137:
[----:B-1----:R1:W2:Y:S02]  /*90c0*/  SYNCS.PHASECHK.TRANS64.TRYWAIT P0, [R0+URZ], R3 ;  /* 0x00000003000075a7 */ /* 0x0022a400080011ff */
[----:B--2---:R-:W-:Y:S05]  /*90d0*/  @!P0 NANOSLEEP.SYNCS 0x989680 ;  /* 0x009896800000895d */ /* 0x004fea0003900000 */
[----:B------:R-:W2:Y:S02]  /*90e0*/  @!P0 SYNCS.PHASECHK.TRANS64 P0, [R0+URZ], R3 ;  /* 0x00000003000085a7 */ /* 0x000ea400080010ff */
[----:B--2---:R-:W-:Y:S05]  /*90f0*/  @!P0 BRA `(.L_x_137) ;  /* 0xfffffffc00f08947 */ /* 0x004fea000383ffff */
[----:B------:R-:W-:Y:S05]  /*9100*/  BRA `(.L_x_65) ;  /* 0xffffffa400cc7947 */ /* 0x000fea000383ffff */
.L_x_69:
[----:B------:R-:W-:-:S07]  /*9110*/  MOV R0, UR4 ;  /* 0x0000000400007c02 */ /* 0x000fce0008000f00 */
.L_x_138:
[----:B--2---:R2:W4:Y:S02]  /*9120*/  SYNCS.PHASECHK.TRANS64.TRYWAIT P0, [R0+URZ], R3 ;  /* 0x00000003000075a7 */ /* 0x00452400080011ff */
[----:B----4-:R-:W-:Y:S05]  /*9130*/  @!P0 NANOSLEEP.SYNCS 0x989680 ;  /* 0x009896800000895d */ /* 0x010fea0003900000 */
[----:B------:R-:W4:Y:S02]  /*9140*/  @!P0 SYNCS.PHASECHK.TRANS64 P0, [R0+URZ], R3 ;  /* 0x00000003000085a7 */ /* 0x000f2400080010ff */
[----:B----4-:R-:W-:Y:S05]  /*9150*/  @!P0 BRA `(.L_x_138) ;  /* 0xfffffffc00f08947 */ /* 0x010fea000383ffff */
[----:B------:R-:W-:Y:S05]  /*9160*/  BRA `(.L_x_139) ;  /* 0xffffffa800a87947 */ /* 0x000fea000383ffff */
.L_x_70:
[----:B------:R-:W-:-:S07]  /*9170*/  MOV R0, UR5 ;  /* 0x0000000500007c02 */ /* 0x000fce0008000f00 */
.L_x_140:
[----:B-1----:R1:W2:Y:S02]  /*9180*/  SYNCS.PHASECHK.TRANS64.TRYWAIT P0, [R0+URZ], R3 ;  /* 0x00000003000075a7 */ /* 0x0022a400080011ff */
[----:B--2---:R-:W-:Y:S05]  /*9190*/  @!P0 NANOSLEEP.SYNCS 0x989680 ;  /* 0x009896800000895d */ /* 0x004fea0003900000 */
[----:B------:R-:W2:Y:S02]  /*91a0*/  @!P0 SYNCS.PHASECHK.TRANS64 P0, [R0+URZ], R3 ;  /* 0x00000003000085a7 */ /* 0x000ea400080010ff */
[----:B--2---:R-:W-:Y:S05]  /*91b0*/  @!P0 BRA `(.L_x_140) ;  /* 0xfffffffc00f08947 */ /* 0x004fea000383ffff */
[----:B------:R-:W-:Y:S05]  /*91c0*/  BRA `(.L_x_141) ;  /* 0xffffffa800b47947 */ /* 0x000fea000383ffff */
.L_x_71:
[----:B------:R-:W-:-:S07]  /*91d0*/  MOV R0, UR5 ;  /* 0x0000000500007c02 */ /* 0x000fce0008000f00 */
.L_x_142:
[----:B-1----:R1:W2:Y:S02]  /*91e0*/  SYNCS.PHASECHK.TRANS64.TRYWAIT P0, [R0+URZ], R3 ;  /* 0x00000003000075a7 */ /* 0x0022a400080011ff */
[----:B--2---:R-:W-:Y:S05]  /*91f0*/  @!P0 NANOSLEEP.SYNCS 0x989680 ;  /* 0x009896800000895d */ /* 0x004fea0003900000 */
[----:B------:R-:W2:Y:S02]  /*9200*/  @!P0 SYNCS.PHASECHK.TRANS64 P0, [R0+URZ], R3 ;  /* 0x00000003000085a7 */ /* 0x000ea400080010ff */
[----:B--2---:R-:W-:Y:S05]  /*9210*/  @!P0 BRA `(.L_x_142) ;  /* 0xfffffffc00f08947 */ /* 0x004fea000383ffff */
[----:B------:R-:W-:Y:S05]  /*9220*/  BRA `(.L_x_143) ;  /* 0xffffffa800c07947 */ /* 0x000fea000383ffff */
.L_x_72:
[----:B------:R-:W-:-:S07]  /*9230*/  MOV R0, UR4 ;  /* 0x0000000400007c02 */ /* 0x000fce0008000f00 */
.L_x_144:
[----:B-1----:R1:W2:Y:S02]  /*9240*/  SYNCS.PHASECHK.TRANS64.TRYWAIT P0, [R0+URZ], R3 ;  /* 0x00000003000075a7 */ /* 0x0022a400080011ff */
[----:B--2---:R-:W-:Y:S05]  /*9250*/  @!P0 NANOSLEEP.SYNCS 0x989680 ;  /* 0x009896800000895d */ /* 0x004fea0003900000 */
[----:B------:R-:W2:Y:S02]  /*9260*/  @!P0 SYNCS.PHASECHK.TRANS64 P0, [R0+URZ], R3 ;  /* 0x00000003000085a7 */ /* 0x000ea400080010ff */
[----:B--2---:R-:W-:Y:S05]  /*9270*/  @!P0 BRA `(.L_x_144) ;  /* 0xfffffffc00f08947 */ /* 0x004fea000383ffff */
[----:B------:R-:W-:Y:S05]  /*9280*/  BRA `(.L_x_145) ;  /* 0xffffffa800cc7947 */ /* 0x000fea000383ffff */
.L_x_77:
[----:B--2---:R2:W3:Y:S02]  /*9290*/  SYNCS.PHASECHK.TRANS64.TRYWAIT P0, [R12+URZ+0x90], R9 ;  /* 0x000090090c0075a7 */ /* 0x0044e400080011ff */
[----:B---3--:R-:W-:Y:S05]  /*92a0*/  @!P0 NANOSLEEP.SYNCS 0x989680 ;  /* 0x009896800000895d */ /* 0x008fea0003900000 */
[----:B------:R-:W3:Y:S02]  /*92b0*/  @!P0 SYNCS.PHASECHK.TRANS64 P0, [R12+URZ+0x90], R9 ;  /* 0x000090090c0085a7 */ /* 0x000ee400080010ff */
[----:B---3--:R-:W-:Y:S05]  /*92c0*/  @!P0 BRA `(.L_x_77) ;  /* 0xfffffffc00f08947 */ /* 0x008fea000383ffff */
[----:B------:R-:W-:Y:S05]  /*92d0*/  BRA `(.L_x_146) ;  /* 0xffffffac00e47947 */ /* 0x000fea000383ffff */
.L_x_80:
[----:B------:R-:W-:Y:S07]  /*92e0*/  MOV R0, UR21 ;  /* 0x0000001500007c02 */ /* 0x000fee0008000f00 */
.L_x_147:
[----:B--2---:R2:W3:Y:S02]  /*92f0*/  SYNCS.PHASECHK.TRANS64.TRYWAIT P2, [R0+URZ+0x88], R11 ;  /* 0x0000880b000075a7 */ /* 0x0044e400080411ff */
[----:B---3--:R-:W-:Y:S05]  /*9300*/  @!P2 NANOSLEEP.SYNCS 0x989680 ;  /* 0x009896800000a95d */ /* 0x008fea0003900000 */
[----:B------:R-:W3:Y:S02]  /*9310*/  @!P2 SYNCS.PHASECHK.TRANS64 P2, [R0+URZ+0x88], R11 ;  /* 0x0000880b0000a5a7 */ /* 0x000ee400080410ff */
[----:B---3--:R-:W-:Y:S05]  /*9320*/  @!P2 BRA `(.L_x_147) ;  /* 0xfffffffc00f0a947 */ /* 0x008fea000383ffff */
[----:B------:R-:W-:Y:S05]  /*9330*/  BRA `(.L_x_79) ;  /* 0xffffffb4004c7947 */ /* 0x000fea000383ffff */
.L_x_83:
[----:B--2---:R-:W-:Y:S07]  /*9340*/  MOV R0, UR21 ;  /* 0x0000001500007c02 */ /* 0x004fee0008000f00 */
.L_x_148:
[----:B--2---:R2:W3:Y:S02]  /*9350*/  SYNCS.PHASECHK.TRANS64.TRYWAIT P0, [R0+URZ+0x70], R9 ;  /* 0x00007009000075a7 */ /* 0x0044e400080011ff */
[----:B---3--:R-:W-:Y:S05]  /*9360*/  @!P0 NANOSLEEP.SYNCS 0x989680 ;  /* 0x009896800000895d */ /* 0x008fea0003900000 */
[----:B------:R-:W3:Y:S02]  /*9370*/  @!P0 SYNCS.PHASECHK.TRANS64 P0, [R0+URZ+0x70], R9 ;  /* 0x00007009000085a7 */ /* 0x000ee400080010ff */
[----:B---3--:R-:W-:Y:S05]  /*9380*/  @!P0 BRA `(.L_x_148) ;  /* 0xfffffffc00f08947 */ /* 0x008fea000383ffff */
[----:B------:R-:W-:Y:S05]  /*9390*/  BRA `(.L_x_149) ;  /* 0xffffffb400a87947 */ /* 0x000fea000383ffff */
.L_x_84:
[----:B------:R-:W-:Y:S07]  /*93a0*/  MOV R0, UR21 ;  /* 0x0000001500007c02 */ /* 0x000fee0008000f00 */
.L_x_150:
[----:B--2---:R2:W3:Y:S02]  /*93b0*/  SYNCS.PHASECHK.TRANS64.TRYWAIT P0, [R0+URZ+0x78], R9 ;  /* 0x00007809000075a7 */ /* 0x0044e400080011ff */
[----:B---3--:R-:W-:Y:S05]  /*93c0*/  @!P0 NANOSLEEP.SYNCS 0x989680 ;  /* 0x009896800000895d */ /* 0x008fea0003900000 */
[----:B------:R-:W3:Y:S02]  /*93d0*/  @!P0 SYNCS.PHASECHK.TRANS64 P0, [R0+URZ+0x78], R9 ;  /* 0x00007809000085a7 */ /* 0x000ee400080010ff */
[----:B---3--:R-:W-:Y:S05]  /*93e0*/  @!P0 BRA `(.L_x_150) ;  /* 0xfffffffc00f08947 */ /* 0x008fea000383ffff */
[----:B------:R-:W-:Y:S05]  /*93f0*/  BRA `(.L_x_151) ;  /* 0xffffffb400e47947 */ /* 0x000fea000383ffff */
.L_x_86:
[----:B------:R-:W-:-:S07]  /*9400*/  MOV R0, UR21 ;  /* 0x0000001500007c02 */ /* 0x000fce0008000f00 */
.L_x_152:
[----:B---3--:R3:W4:Y:S02]  /*9410*/  SYNCS.PHASECHK.TRANS64.TRYWAIT P0, [R0+URZ+0x70], R3 ;  /* 0x00007003000075a7 */ /* 0x00872400080011ff */
[----:B----4-:R-:W-:Y:S05]  /*9420*/  @!P0 NANOSLEEP.SYNCS 0x989680 ;  /* 0x009896800000895d */ /* 0x010fea0003900000 */
[----:B------:R-:W4:Y:S02]  /*9430*/  @!P0 SYNCS.PHASECHK.TRANS64 P0, [R0+URZ+0x70], R3 ;  /* 0x00007003000085a7 */ /* 0x000f2400080010ff */
[----:B----4-:R-:W-:Y:S05]  /*9440*/  @!P0 BRA `(.L_x_152) ;  /* 0xfffffffc00f08947 */ /* 0x010fea000383ffff */
[----:B------:R-:W-:Y:S05]  /*9450*/  BRA `(.L_x_153) ;  /* 0xffffffb800587947 */ /* 0x000fea000383ffff */
.L_x_88:
[----:B-1----:R1:W2:Y:S02]  /*9460*/  SYNCS.PHASECHK.TRANS64.TRYWAIT P0, [R3+URZ+0x90], R0 ;  /* 0x00009000030075a7 */ /* 0x0022a400080011ff */
[----:B--2---:R-:W-:Y:S05]  /*9470*/  @!P0 NANOSLEEP.SYNCS 0x989680 ;  /* 0x009896800000895d */ /* 0x004fea0003900000 */
[----:B------:R-:W2:Y:S02]  /*9480*/  @!P0 SYNCS.PHASECHK.TRANS64 P0, [R3+URZ+0x90], R0 ;  /* 0x00009000030085a7 */ /* 0x000ea400080010ff */
[----:B--2---:R-:W-:Y:S05]  /*9490*/  @!P0 BRA `(.L_x_88) ;  /* 0xfffffffc00f08947 */ /* 0x004fea000383ffff */
[----:B------:R-:W-:Y:S05]  /*94a0*/  BRA `(.L_x_154) ;  /* 0xffffffbc00187947 */ /* 0x000fea000383ffff */
.L_x_99:
[----:B-1----:R1:W2:Y:S02]  /*94b0*/  SYNCS.PHASECHK.TRANS64.TRYWAIT P1, [R3+URZ+0x60], R0 ;  /* 0x00006000030075a7 */ /* 0x0022a400080211ff */
[----:B--2---:R-:W-:Y:S05]  /*94c0*/  @!P1 NANOSLEEP.SYNCS 0x989680 ;  /* 0x009896800000995d */ /* 0x004fea0003900000 */
[----:B------:R-:W2:Y:S02]  /*94d0*/  @!P1 SYNCS.PHASECHK.TRANS64 P1, [R3+URZ+0x60], R0 ;  /* 0x00006000030095a7 */ /* 0x000ea400080210ff */
[----:B--2---:R-:W-:Y:S05]  /*94e0*/  @!P1 BRA `(.L_x_99) ;  /* 0xfffffffc00f09947 */ /* 0x004fea000383ffff */
[----:B------:R-:W-:Y:S05]  /*94f0*/  BRA `(.L_x_98) ;  /* 0xffffffc800947947 */ /* 0x000fea000383ffff */
.L_x_101:
[----:B--2---:R2:W4:Y:S02]  /*9500*/  SYNCS.PHASECHK.TRANS64.TRYWAIT P0, [R186+URZ+0xb0], R5 ;  /* 0x0000b005ba0075a7 */ /* 0x00452400080011ff */
[----:B----4-:R-:W-:Y:S05]  /*9510*/  @!P0 NANOSLEEP.SYNCS 0x989680 ;  /* 0x009896800000895d */ /* 0x010fea0003900000 */
[----:B------:R-:W4:Y:S02]  /*9520*/  @!P0 SYNCS.PHASECHK.TRANS64 P0, [R186+URZ+0xb0], R5 ;  /* 0x0000b005ba0085a7 */ /* 0x000f2400080010ff */
[----:B----4-:R-:W-:Y:S05]  /*9530*/  @!P0 BRA `(.L_x_101) ;  /* 0xfffffffc00f08947 */ /* 0x010fea000383ffff */
[----:B------:R-:W-:Y:S05]  /*9540*/  BRA `(.L_x_100) ;  /* 0xffffffc800f07947 */ /* 0x000fea000383ffff */
.L_x_110:
[----:B--2---:R2:W3:Y:S02]  /*9550*/  SYNCS.PHASECHK.TRANS64.TRYWAIT P0, [R193+URZ+0x60], R0 ;  /* 0x00006000c10075a7 */ /* 0x0044e400080011ff */
[----:B---3--:R-:W-:Y:S05]  /*9560*/  @!P0 NANOSLEEP.SYNCS 0x989680 ;  /* 0x009896800000895d */ /* 0x008fea0003900000 */
[----:B------:R-:W3:Y:S02]  /*9570*/  @!P0 SYNCS.PHASECHK.TRANS64 P0, [R193+URZ+0x60], R0 ;  /* 0x00006000c10085a7 */ /* 0x000ee400080010ff */
[----:B---3--:R-:W-:Y:S05]  /*9580*/  @!P0 BRA `(.L_x_110) ;  /* 0xfffffffc00f08947 */ /* 0x008fea000383ffff */
[----:B------:R-:W-:Y:S05]  /*9590*/  BRA `(.L_x_109) ;  /* 0xffffffdc00fc7947 */ /* 0x000fea000383ffff */
        .weak           $__internal_0_$__cuda_sm10x_tcgen05_guardrail_trap_col_being_dealloced_not_returned_by_alloc
        .type           $__internal_0_$__cuda_sm10x_tcgen05_guardrail_trap_col_being_dealloced_not_returned_by_alloc,@function
        .size           $__internal_0_$__cuda_sm10x_tcgen05_guardrail_trap_col_being_dealloced_not_returned_by_alloc,($__internal_1_$__cuda_sm10x_tcgen05_guardrail_trap_phase_invalid_during_alloc - $__internal_0_$__cuda_sm10x_tcgen05_guardrail_trap_col_being_dealloced_not_returned_by_alloc)
$__internal_0_$__cuda_sm10x_tcgen05_guardrail_trap_col_being_dealloced_not_returned_by_alloc:
[----:B------:R-:W-:Y:S05]  /*95a0*/  BPT.TRAP 0x1 ;  /* 0x000000040000795c */ /* 0x000fea0000300000 */
[----:B------:R-:W-:-:S04]  /*95b0*/  HFMA2 R3, -RZ, RZ, 0, 0 ;  /* 0x00000000ff037431 */ /* 0x000fc800000001ff */
[----:B------:R-:W-:Y:S05]  /*95c0*/  RET.REL.NODEC R2 `(_ZN7cutlass13device_kernelINS_4gemm6kernel13GemmUniversalIN4cute5tupleIJiiiiEEENS1_10collective13CollectiveMmaINS1_35MainloopSm100TmaUmmaWarpSpecializedILi6ELi2ELi4ENS5_IJNS4_1CILi1EEENSA_ILi8EEESB_EEEEENS5_IJNSA_ILi128EEESF_SF_EEENS_12float_e4m3_tENS5_IJlSB_lEEESH_SI_NS4_8TiledMMAINS4_8MMA_AtomIJNS4_10MMA_TraitsINS4_19SM100_MMA_F8F6F4_SSEJSH_SH_fSF_SF_NS4_17integral_constantINS4_4UMMA5MajorELSP_0EEESQ_NSN_INSO_7ScaleInELSR_0EEESS_EEEEEENS4_6LayoutINS5_IJSB_SB_SB_EEENS5_IJNSA_ILi0EEESX_SX_EEEEENS5_IJNS4_10UnderscoreES10_S10_EEEEENS4_23SM90_TMA_LOAD_MULTICASTENS4_14ComposedLayoutINS4_7SwizzleILi3ELi4ELi3EEENS4_18smem_ptr_flag_bitsILi8EEENSV_INS5_IJSC_SF_EEENS5_IJSF_SB_EEEEEEEvNS4_8identityENS4_13SM90_TMA_LOADES1C_vS1D_EENS_8epilogue10collective18CollectiveEpilogueINS1G_23Sm100TmaWarpSpecializedILi2ELi2ELi64ELb0ELb0EEEJSG_NS5_IJNSV_ISF_SB_EENSV_INSA_ILi64EEESB_EEEEESH_SI_SH_SI_NS1G_6fusion15FusionCallbacksIS1K_NS1P_17LinearCombinationISH_fSH_fLNS_15FloatRoundStyleE2EEESG_S1O_JEEENS4_5SM1004TMEM4LOAD26SM100_TMEM_LOAD_32dp32b64xES1E_NS14_INS15_ILi2ELi4ELi3EEES18_NSV_INS5_IJSC_S1M_EEENS5_IJS1M_SB_EEEEEEENS4_39AutoVectorizingCopyWithAssumedAlignmentILi128EEENS4_14SM90_TMA_STOREES23_S25_S25_EEEvvEEEEvNT_6ParamsE) ;  /* 0xffffff68028c7950 */ /* 0x000fea0003c3ffff */
        .weak           $__internal_1_$__cuda_sm10x_tcgen05_guardrail_trap_phase_invalid_during_alloc
        .type           $__internal_1_$__cuda_sm10x_tcgen05_guardrail_trap_phase_invalid_during_alloc,@function
        .size           $__internal_1_$__cuda_sm10x_tcgen05_guardrail_trap_phase_invalid_during_alloc,($__internal_2_$__cuda_sm10x_tcgen05_guardrail_trap_unallocated_columns_being_dealloced - $__internal_1_$__cuda_sm10x_tcgen05_guardrail_trap_phase_invalid_during_alloc)
$__internal_1_$__cuda_sm10x_tcgen05_guardrail_trap_phase_invalid_during_alloc:
[----:B------:R-:W-:Y:S05]  /*95d0*/  BPT.TRAP 0x1 ;  /* 0x000000040000795c */ /* 0x000fea0000300000 */
[----:B------:R-:W-:-:S04]  /*95e0*/  MOV R5, 0x0 ;  /* 0x0000000000057802 */ /* 0x000fc80000000f00 */
[----:B------:R-:W-:Y:S05]  /*95f0*/  RET.REL.NODEC R4 `(_ZN7cutlass13device_kernelINS_4gemm6kernel13GemmUniversalIN4cute5tupleIJiiiiEEENS1_10collective13CollectiveMmaINS1_35MainloopSm100TmaUmmaWarpSpecializedILi6ELi2ELi4ENS5_IJNS4_1CILi1EEENSA_ILi8EEESB_EEEEENS5_IJNSA_ILi128EEESF_SF_EEENS_12float_e4m3_tENS5_IJlSB_lEEESH_SI_NS4_8TiledMMAINS4_8MMA_AtomIJNS4_10MMA_TraitsINS4_19SM100_MMA_F8F6F4_SSEJSH_SH_fSF_SF_NS4_17integral_constantINS4_4UMMA5MajorELSP_0EEESQ_NSN_INSO_7ScaleInELSR_0EEESS_EEEEEENS4_6LayoutINS5_IJSB_SB_SB_EEENS5_IJNSA_ILi0EEESX_SX_EEEEENS5_IJNS4_10UnderscoreES10_S10_EEEEENS4_23SM90_TMA_LOAD_MULTICASTENS4_14ComposedLayoutINS4_7SwizzleILi3ELi4ELi3EEENS4_18smem_ptr_flag_bitsILi8EEENSV_INS5_IJSC_SF_EEENS5_IJSF_SB_EEEEEEEvNS4_8identityENS4_13SM90_TMA_LOADES1C_vS1D_EENS_8epilogue10collective18CollectiveEpilogueINS1G_23Sm100TmaWarpSpecializedILi2ELi2ELi64ELb0ELb0EEEJSG_NS5_IJNSV_ISF_SB_EENSV_INSA_ILi64EEESB_EEEEESH_SI_SH_SI_NS1G_6fusion15FusionCallbacksIS1K_NS1P_17LinearCombinationISH_fSH_fLNS_15FloatRoundStyleE2EEESG_S1O_JEEENS4_5SM1004TMEM4LOAD26SM100_TMEM_LOAD_32dp32b64xES1E_NS14_INS15_ILi2ELi4ELi3EEES18_NSV_INS5_IJSC_S1M_EEENS5_IJS1M_SB_EEEEEEENS4_39AutoVectorizingCopyWithAssumedAlignmentILi128EEENS4_14SM90_TMA_STOREES23_S25_S25_EEEvvEEEEvNT_6ParamsE) ;  /* 0xffffff6804807950 */ /* 0x000fea0003c3ffff */
        .weak           $__internal_2_$__cuda_sm10x_tcgen05_guardrail_trap_unallocated_columns_being_dealloced
        .type           $__internal_2_$__cuda_sm10x_tcgen05_guardrail_trap_unallocated_columns_being_dealloced,@function
        .size           $__internal_2_$__cuda_sm10x_tcgen05_guardrail_trap_unallocated_columns_being_dealloced,(.L_x_156 - $__internal_2_$__cuda_sm10x_tcgen05_guardrail_trap_unallocated_columns_being_dealloced)
$__internal_2_$__cuda_sm10x_tcgen05_guardrail_trap_unallocated_columns_being_dealloced:
[----:B------:R-:W-:Y:S05]  /*9600*/  BPT.TRAP 0x1 ;  /* 0x000000040000795c */ /* 0x000fea0000300000 */
[----:B------:R-:W-:-:S04]  /*9610*/  HFMA2 R3, -RZ, RZ, 0, 0 ;  /* 0x00000000ff037431 */ /* 0x000fc800000001ff */
[----:B------:R-:W-:Y:S05]  /*9620*/  RET.REL.NODEC R2 `(_ZN7cutlass13device_kernelINS_4gemm6kernel13GemmUniversalIN4cute5tupleIJiiiiEEENS1_10collective13CollectiveMmaINS1_35MainloopSm100TmaUmmaWarpSpecializedILi6ELi2ELi4ENS5_IJNS4_1CILi1EEENSA_ILi8EEESB_EEEEENS5_IJNSA_ILi128EEESF_SF_EEENS_12float_e4m3_tENS5_IJlSB_lEEESH_SI_NS4_8TiledMMAINS4_8MMA_AtomIJNS4_10MMA_TraitsINS4_19SM100_MMA_F8F6F4_SSEJSH_SH_fSF_SF_NS4_17integral_constantINS4_4UMMA5MajorELSP_0EEESQ_NSN_INSO_7ScaleInELSR_0EEESS_EEEEEENS4_6LayoutINS5_IJSB_SB_SB_EEENS5_IJNSA_ILi0EEESX_SX_EEEEENS5_IJNS4_10UnderscoreES10_S10_EEEEENS4_23SM90_TMA_LOAD_MULTICASTENS4_14ComposedLayoutINS4_7SwizzleILi3ELi4ELi3EEENS4_18smem_ptr_flag_bitsILi8EEENSV_INS5_IJSC_SF_EEENS5_IJSF_SB_EEEEEEEvNS4_8identityENS4_13SM90_TMA_LOADES1C_vS1D_EENS_8epilogue10collective18CollectiveEpilogueINS1G_23Sm100TmaWarpSpecializedILi2ELi2ELi64ELb0ELb0EEEJSG_NS5_IJNSV_ISF_SB_EENSV_INSA_ILi64EEESB_EEEEESH_SI_SH_SI_NS1G_6fusion15FusionCallbacksIS1K_NS1P_17LinearCombinationISH_fSH_fLNS_15FloatRoundStyleE2EEESG_S1O_JEEENS4_5SM1004TMEM4LOAD26SM100_TMEM_LOAD_32dp32b64xES1E_NS14_INS15_ILi2ELi4ELi3EEES18_NSV_INS5_IJSC_S1M_EEENS5_IJS1M_SB_EEEEEEENS4_39AutoVectorizingCopyWithAssumedAlignmentILi128EEENS4_14SM90_TMA_STOREES23_S25_S25_EEEvvEEEEvNT_6ParamsE) ;  /* 0xffffff6802747950 */ /* 0x000fea0003c3ffff */
.L_x_155:
[----:B------:R-:W-:-:S00]  /*9630*/  BRA `(.L_x_155) ;  /* 0xfffffffc00fc7947 */ /* 0x000fc0000383ffff */
[----:B------:R-:W-:-:S00]  /*9640*/  NOP ;  /* 0x0000000000007918 */ /* 0x000fc00000000000 */
        /* <DEDUP_REMOVED lines=11> */
.L_x_156:


//--------------------- .nv.global.init           --------------------------
	.section	.nv.global.init,"aw",@progbits
.nv.global.init:
	.type		$str$27,@object
	.size		$str$27,($str$28 - $str$27)
$str$27:
        /*0000*/ 	.byte	0x28, 0x61, 0x64, 0x64, 0x72, 0x65, 0x73, 0x73, 0x20, 0x26, 0x20, 0x6d, 0x61, 0x73, 0x6b, 0x29
        /*0010*/ 	.byte	0x20, 0x3d, 0x3d, 0x20, 0x30, 0x00
	.type		$str$28,@object
	.size		$str$28,($str$26 - $str$28)
$str$28:
        /*0016*/ 	.byte	0x2f, 0x74, 0x6d, 0x70, 0x2f, 0x63, 0x75, 0x74, 0x6c, 0x61, 0x73, 0x73, 0x5f, 0x73, 0x77, 0x65
        /*0026*/ 	.byte	0x65, 0x70, 0x5f, 0x73, 0x72, 0x63, 0x2f, 0x69, 0x6e, 0x63, 0x6c, 0x75, 0x64, 0x65, 0x2f, 0x63
        /*0036*/ 	.byte	0x75, 0x74, 0x65, 0x2f, 0x70, 0x6f, 0x69, 0x6e, 0x74, 0x65, 0x72, 0x5f, 0x66, 0x6c, 0x61, 0x67
        /*0046*/ 	.byte	0x67, 0x65, 0x64, 0x2e, 0x68, 0x70, 0x70, 0x00
	.type		$str$26,@object
	.size		$str$26,($str$25 - $str$26)
$str$26:
        /*004e*/ 	.byte	0x2f, 0x74, 0x6d, 0x70, 0x2f, 0x63, 0x75, 0x74, 0x6c, 0x61, 0x73, 0x73, 0x5f, 0x73, 0x77, 0x65
        /*005e*/ 	.byte	0x65, 0x70, 0x5f, 0x73, 0x72, 0x63, 0x2f, 0x69, 0x6e, 0x63, 0x6c, 0x75, 0x64, 0x65, 0x2f, 0x63
        /*006e*/ 	.byte	0x75, 0x74, 0x65, 0x2f, 0x61, 0x74, 0x6f, 0x6d, 0x2f, 0x63, 0x6f, 0x70, 0x79, 0x5f, 0x74, 0x72
        /*007e*/ 	.byte	0x61, 0x69, 0x74, 0x73, 0x5f, 0x73, 0x6d, 0x31, 0x30, 0x30, 0x2e, 0x68, 0x70, 0x70, 0x00
	.type		$str$25,@object
	.size		$str$25,(__unnamed_1 - $str$25)
$str$25:
        /*008d*/ 	.byte	0x28, 0x28, 0x75, 0x69, 0x6e, 0x74, 0x33, 0x32, 0x5f, 0x74, 0x28, 0x74, 0x68, 0x72, 0x65, 0x61
        /*009d*/ 	.byte	0x64, 0x49, 0x64, 0x78, 0x2e, 0x78, 0x29, 0x20, 0x2f, 0x20, 0x33, 0x32, 0x29, 0x20, 0x25, 0x20
        /*00ad*/ 	.byte	0x34, 0x29, 0x20, 0x3d, 0x3d, 0x20, 0x28, 0x28, 0x28, 0x74, 0x6d, 0x65, 0x6d, 0x5f, 0x61, 0x64
        /*00bd*/ 	.byte	0x64, 0x72, 0x20, 0x3e, 0x3e, 0x20, 0x31, 0x36, 0x29, 0x20, 0x2f, 0x20, 0x33, 0x32, 0x29, 0x20
        /*00cd*/ 	.byte	0x25, 0x20, 0x34, 0x29, 0x00
	.type		__unnamed_1,@object
	.size		__unnamed_1,(__unnamed_2 - __unnamed_1)
__unnamed_1:
        /*00d2*/ 	.byte	0x61, 0x75, 0x74, 0x6f, 0x20, 0x63, 0x75, 0x74, 0x65, 0x3a, 0x3a, 0x61, 0x73, 0x5f, 0x70, 0x6f
        /* <DEDUP_REMOVED lines=24> */
        /*0262*/ 	.byte	0x43, 0x3c, 0x38, 0x31, 0x39, 0x32, 0x3e, 0x3e, 0x3e, 0x3e, 0x5d, 0x00
	.type		__unnamed_2,@object
	.size		__unnamed_2,(.L_2 - __unnamed_2)
__unnamed_2:
        /* <DEDUP_REMOVED lines=42> */
        /*050e*/ 	.byte	0x3e, 0x3e, 0x3e, 0x3e, 0x5d, 0x00
.L_2:


//--------------------- .nv.shared._ZN7cutlass13device_kernelINS_4gemm6kernel13GemmUniversalIN4cute5tupleIJiiiiEEENS1_10collective13CollectiveMmaINS1_35MainloopSm100TmaUmmaWarpSpecializedILi6ELi2ELi4ENS5_IJNS4_1CILi1EEENSA_ILi8EEESB_EEEEENS5_IJNSA_ILi128EEESF_SF_EEENS_12float_e4m3_tENS5_IJlSB_lEEESH_SI_NS4_8TiledMMAINS4_8MMA_AtomIJNS4_10MMA_TraitsINS4_19SM100_MMA_F8F6F4_SSEJSH_SH_fSF_SF_NS4_17integral_constantINS4_4UMMA5MajorELSP_0EEESQ_NSN_INSO_7ScaleInELSR_0EEESS_EEEEEENS4_6LayoutINS5_IJSB_SB_SB_EEENS5_IJNSA_ILi0EEESX_SX_EEEEENS5_IJNS4_10UnderscoreES10_S10_EEEEENS4_23SM90_TMA_LOAD_MULTICASTENS4_14ComposedLayoutINS4_7SwizzleILi3ELi4ELi3EEENS4_18smem_ptr_flag_bitsILi8EEENSV_INS5_IJSC_SF_EEENS5_IJSF_SB_EEEEEEEvNS4_8identityENS4_13SM90_TMA_LOADES1C_vS1D_EENS_8epilogue10collective18CollectiveEpilogueINS1G_23Sm100TmaWarpSpecializedILi2ELi2ELi64ELb0ELb0EEEJSG_NS5_IJNSV_ISF_SB_EENSV_INSA_ILi64EEESB_EEEEESH_SI_SH_SI_NS1G_6fusion15FusionCallbacksIS1K_NS1P_17LinearCombinationISH_fSH_fLNS_15FloatRoundStyleE2EEESG_S1O_JEEENS4_5SM1004TMEM4LOAD26SM100_TMEM_LOAD_32dp32b64xES1E_NS14_INS15_ILi2ELi4ELi3EEES18_NSV_INS5_IJSC_S1M_EEENS5_IJS1M_SB_EEEEEEENS4_39AutoVectorizingCopyWithAssumedAlignmentILi128EEENS4_14SM90_TMA_STOREES23_S25_S25_EEEvvEEEEvNT_6ParamsE --------------------------
	.section	.nv.shared._ZN7cutlass13device_kernelINS_4gemm6kernel13GemmUniversalIN4cute5tupleIJiiiiEEENS1_10collective13CollectiveMmaINS1_35MainloopSm100TmaUmmaWarpSpecializedILi6ELi2ELi4ENS5_IJNS4_1CILi1EEENSA_ILi8EEESB_EEEEENS5_IJNSA_ILi128EEESF_SF_EEENS_12float_e4m3_tENS5_IJlSB_lEEESH_SI_NS4_8TiledMMAINS4_8MMA_AtomIJNS4_10MMA_TraitsINS4_19SM100_MMA_F8F6F4_SSEJSH_SH_fSF_SF_NS4_17integral_constantINS4_4UMMA5MajorELSP_0EEESQ_NSN_INSO_7ScaleInELSR_0EEESS_EEEEEENS4_6LayoutINS5_IJSB_SB_SB_EEENS5_IJNSA_ILi0EEESX_SX_EEEEENS5_IJNS4_10UnderscoreES10_S10_EEEEENS4_23SM90_TMA_LOAD_MULTICASTENS4_14ComposedLayoutINS4_7SwizzleILi3ELi4ELi3EEENS4_18smem_ptr_flag_bitsILi8EEENSV_INS5_IJSC_SF_EEENS5_IJSF_SB_EEEEEEEvNS4_8identityENS4_13SM90_TMA_LOADES1C_vS1D_EENS_8epilogue10collective18CollectiveEpilogueINS1G_23Sm100TmaWarpSpecializedILi2ELi2ELi64ELb0ELb0EEEJSG_NS5_IJNSV_ISF_SB_EENSV_INSA_ILi64EEESB_EEEEESH_SI_SH_SI_NS1G_6fusion15FusionCallbacksIS1K_NS1P_17LinearCombinationISH_fSH_fLNS_15FloatRoundStyleE2EEESG_S1O_JEEENS4_5SM1004TMEM4LOAD26SM100_TMEM_LOAD_32dp32b64xES1E_NS14_INS15_ILi2ELi4ELi3EEES18_NSV_INS5_IJSC_S1M_EEENS5_IJS1M_SB_EEEEEEENS4_39AutoVectorizingCopyWithAssumedAlignmentILi128EEENS4_14SM90_TMA_STOREES23_S25_S25_EEEvvEEEEvNT_6ParamsE,"aw",@nobits
	.sectionflags	@""
	.align	16
	.zero		1024


//--------------------- .nv.shared.reserved.0     --------------------------
	.section	.nv.shared.reserved.0,"aw",@nobits
	.weak		__nv_reservedSMEM_offset_0_alias
	.size		__nv_reservedSMEM_offset_0_alias, 0, 64
	.other		__nv_reservedSMEM_offset_0_alias,@"STO_CUDA_RESERVED_SHARED STV_DEFAULT"
__nv_reservedSMEM_offset_0_alias:
	.zero		0
.nv.shared.reserved.0:
	.zero		64
	.weak		__nv_reservedSMEM_tcgen05_partition
	.type		__nv_reservedSMEM_tcgen05_partition,@object
	.size		__nv_reservedSMEM_tcgen05_partition,(.L_0 - __nv_reservedSMEM_tcgen05_partition)
__nv_reservedSMEM_tcgen05_partition:
	.zero		32
.L_0:


//--------------------- .nv.global                --------------------------
	.section	.nv.global,"aw",@nobits
.nv.global:
	.type		_ZN40_INTERNAL_73a81818_4_k_cu_bf891b52_292344cute1_E,@object
	.size		_ZN40_INTERNAL_73a81818_4_k_cu_bf891b52_292344cute1_E,(_ZN40_INTERNAL_73a81818_4_k_cu_bf891b52_292344cuda3std3__45__cpo6cbeginE - _ZN40_INTERNAL_73a81818_4_k_cu_bf891b52_292344cute1_E)
_ZN40_INTERNAL_73a81818_4_k_cu_bf891b52_292344cute1_E:
	.zero		1
	.type		_ZN40_INTERNAL_73a81818_4_k_cu_bf891b52_292344cuda3std3__45__cpo6cbeginE,@object
	.size		_ZN40_INTERNAL_73a81818_4_k_cu_bf891b52_292344cuda3std3__45__cpo6cbeginE,(_ZN40_INTERNAL_73a81818_4_k_cu_bf891b52_292344cuda3std3__48in_placeE - _ZN40_INTERNAL_73a81818_4_k_cu_bf891b52_292344cuda3std3__45__cpo6cbeginE)
_ZN40_INTERNAL_73a81818_4_k_cu_bf891b52_292344cuda3std3__45__cpo6cbeginE:
	.zero		1
	.type		_ZN40_INTERNAL_73a81818_4_k_cu_bf891b52_292344cuda3std3__48in_placeE,@object
	.size		_ZN40_INTERNAL_73a81818_4_k_cu_bf891b52_292344cuda3std3__48in_placeE,(_ZN40_INTERNAL_73a81818_4_k_cu_bf891b52_292344cuda3std6ranges3__45__cpo9iter_moveE - _ZN40_INTERNAL_73a81818_4_k_cu_bf891b52_292344cuda3std3__48in_placeE)
_ZN40_INTERNAL_73a81818_4_k_cu_bf891b52_292344cuda3std3__48in_placeE:
	.zero		1
	.type		_ZN40_INTERNAL_73a81818_4_k_cu_bf891b52_292344cuda3std6ranges3__45__cpo9iter_moveE,@object
	.size		_ZN40_INTERNAL_73a81818_4_k_cu_bf891b52_292344cuda3std6ranges3__45__cpo9iter_moveE,(_ZN40_INTERNAL_73a81818_4_k_cu_bf891b52_292344cuda3std3__45__cpo5beginE - _ZN40_INTERNAL_73a81818_4_k_cu_bf891b52_292344cuda3std6ranges3__45__cpo9iter_moveE)
_ZN40_INTERNAL_73a81818_4_k_cu_bf891b52_292344cuda3std6ranges3__45__cpo9iter_moveE:
	.zero		1
	.type		_ZN40_INTERNAL_73a81818_4_k_cu_bf891b52_292344cuda3std3__45__cpo5beginE,@object
	.size		_ZN40_INTERNAL_73a81818_4_k_cu_bf891b52_292344cuda3std3__45__cpo5beginE,(_ZN40_INTERNAL_73a81818_4_k_cu_bf891b52_292344cuda3std3__442_GLOBAL__N__73a81818_4_k_cu_bf891b52_292346ignoreE - _ZN40_INTERNAL_73a81818_4_k_cu_bf891b52_292344cuda3std3__45__cpo5beginE)
_ZN40_INTERNAL_73a81818_4_k_cu_bf891b52_292344cuda3std3__45__cpo5beginE:
	.zero		1
	.type		_ZN40_INTERNAL_73a81818_4_k_cu_bf891b52_292344cuda3std3__442_GLOBAL__N__73a81818_4_k_cu_bf891b52_292346ignoreE,@object
	.size		_ZN40_INTERNAL_73a81818_4_k_cu_bf891b52_292344cuda3std3__442_GLOBAL__N__73a81818_4_k_cu_bf891b52_292346ignoreE,(_ZN40_INTERNAL_73a81818_4_k_cu_bf891b52_292344cute7productE - _ZN40_INTERNAL_73a81818_4_k_cu_bf891b52_292344cuda3std3__442_GLOBAL__N__73a81818_4_k_cu_bf891b52_292346ignoreE)
_ZN40_INTERNAL_73a81818_4_k_cu_bf891b52_292344cuda3std3__442_GLOBAL__N__73a81818_4_k_cu_bf891b52_292346ignoreE:
	.zero		1
	.type		_ZN40_INTERNAL_73a81818_4_k_cu_bf891b52_292344cute7productE,@object
	.size		_ZN40_INTERNAL_73a81818_4_k_cu_bf891b52_292344cute7productE,(_ZN40_INTERNAL_73a81818_4_k_cu_bf891b52_292344cuda3std3__45__cpo3endE - _ZN40_INTERNAL_73a81818_4_k_cu_bf891b52_292344cute7productE)
_ZN40_INTERNAL_73a81818_4_k_cu_bf891b52_292344cute7productE:
	.zero		1
	.type		_ZN40_INTERNAL_73a81818_4_k_cu_bf891b52_292344cuda3std3__45__cpo3endE,@object
	.size		_ZN40_INTERNAL_73a81818_4_k_cu_bf891b52_292344cuda3std3__45__cpo3endE,(_ZN40_INTERNAL_73a81818_4_k_cu_bf891b52_292344cuda3std3__419piecewise_constructE - _ZN40_INTERNAL_73a81818_4_k_cu_bf891b52_292344cuda3std3__45__cpo3endE)
_ZN40_INTERNAL_73a81818_4_k_cu_bf891b52_292344cuda3std3__45__cpo3endE:
	.zero		1
	.type		_ZN40_INTERNAL_73a81818_4_k_cu_bf891b52_292344cuda3std3__419piecewise_constructE,@object
	.size		_ZN40_INTERNAL_73a81818_4_k_cu_bf891b52_292344cuda3std3__419piecewise_constructE,(_ZN40_INTERNAL_73a81818_4_k_cu_bf891b52_292344cuda3std3__45__cpo4cendE - _ZN40_INTERNAL_73a81818_4_k_cu_bf891b52_292344cuda3std3__419piecewise_constructE)
_ZN40_INTERNAL_73a81818_4_k_cu_bf891b52_292344cuda3std3__419piecewise_constructE:
	.zero		1
	.type		_ZN40_INTERNAL_73a81818_4_k_cu_bf891b52_292344cuda3std3__45__cpo4cendE,@object
	.size		_ZN40_INTERNAL_73a81818_4_k_cu_bf891b52_292344cuda3std3__45__cpo4cendE,(_ZN40_INTERNAL_73a81818_4_k_cu_bf891b52_292344cuda3std6ranges3__45__cpo4swapE - _ZN40_INTERNAL_73a81818_4_k_cu_bf891b52_292344cuda3std3__45__cpo4cendE)
_ZN40_INTERNAL_73a81818_4_k_cu_bf891b52_292344cuda3std3__45__cpo4cendE:
	.zero		1
	.type		_ZN40_INTERNAL_73a81818_4_k_cu_bf891b52_292344cuda3std6ranges3__45__cpo4swapE,@object
	.size		_ZN40_INTERNAL_73a81818_4_k_cu_bf891b52_292344cuda3std6ranges3__45__cpo4swapE,(.L_10 - _ZN40_INTERNAL_73a81818_4_k_cu_bf891b52_292344cuda3std6ranges3__45__cpo4swapE)
_ZN40_INTERNAL_73a81818_4_k_cu_bf891b52_292344cuda3std6ranges3__45__cpo4swapE:
	.zero		1
.L_10:


//--------------------- .nv.constant0._ZN7cutlass13device_kernelINS_4gemm6kernel13GemmUniversalIN4cute5tupleIJiiiiEEENS1_10collective13CollectiveMmaINS1_35MainloopSm100TmaUmmaWarpSpecializedILi6ELi2ELi4ENS5_IJNS4_1CILi1EEENSA_ILi8EEESB_EEEEENS5_IJNSA_ILi128EEESF_SF_EEENS_12float_e4m3_tENS5_IJlSB_lEEESH_SI_NS4_8TiledMMAINS4_8MMA_AtomIJNS4_10MMA_TraitsINS4_19SM100_MMA_F8F6F4_SSEJSH_SH_fSF_SF_NS4_17integral_constantINS4_4UMMA5MajorELSP_0EEESQ_NSN_INSO_7ScaleInELSR_0EEESS_EEEEEENS4_6LayoutINS5_IJSB_SB_SB_EEENS5_IJNSA_ILi0EEESX_SX_EEEEENS5_IJNS4_10UnderscoreES10_S10_EEEEENS4_23SM90_TMA_LOAD_MULTICASTENS4_14ComposedLayoutINS4_7SwizzleILi3ELi4ELi3EEENS4_18smem_ptr_flag_bitsILi8EEENSV_INS5_IJSC_SF_EEENS5_IJSF_SB_EEEEEEEvNS4_8identityENS4_13SM90_TMA_LOADES1C_vS1D_EENS_8epilogue10collective18CollectiveEpilogueINS1G_23Sm100TmaWarpSpecializedILi2ELi2ELi64ELb0ELb0EEEJSG_NS5_IJNSV_ISF_SB_EENSV_INSA_ILi64EEESB_EEEEESH_SI_SH_SI_NS1G_6fusion15FusionCallbacksIS1K_NS1P_17LinearCombinationISH_fSH_fLNS_15FloatRoundStyleE2EEESG_S1O_JEEENS4_5SM1004TMEM4LOAD26SM100_TMEM_LOAD_32dp32b64xES1E_NS14_INS15_ILi2ELi4ELi3EEES18_NSV_INS5_IJSC_S1M_EEENS5_IJS1M_SB_EEEEEEENS4_39AutoVectorizingCopyWithAssumedAlignmentILi128EEENS4_14SM90_TMA_STOREES23_S25_S25_EEEvvEEEEvNT_6ParamsE --------------------------
	.section	.nv.constant0._ZN7cutlass13device_kernelINS_4gemm6kernel13GemmUniversalIN4cute5tupleIJiiiiEEENS1_10collective13CollectiveMmaINS1_35MainloopSm100TmaUmmaWarpSpecializedILi6ELi2ELi4ENS5_IJNS4_1CILi1EEENSA_ILi8EEESB_EEEEENS5_IJNSA_ILi128EEESF_SF_EEENS_12float_e4m3_tENS5_IJlSB_lEEESH_SI_NS4_8TiledMMAINS4_8MMA_AtomIJNS4_10MMA_TraitsINS4_19SM100_MMA_F8F6F4_SSEJSH_SH_fSF_SF_NS4_17integral_constantINS4_4UMMA5MajorELSP_0EEESQ_NSN_INSO_7ScaleInELSR_0EEESS_EEEEEENS4_6LayoutINS5_IJSB_SB_SB_EEENS5_IJNSA_ILi0EEESX_SX_EEEEENS5_IJNS4_10UnderscoreES10_S10_EEEEENS4_23SM90_TMA_LOAD_MULTICASTENS4_14ComposedLayoutINS4_7SwizzleILi3ELi4ELi3EEENS4_18smem_ptr_flag_bitsILi8EEENSV_INS5_IJSC_SF_EEENS5_IJSF_SB_EEEEEEEvNS4_8identityENS4_13SM90_TMA_LOADES1C_vS1D_EENS_8epilogue10collective18CollectiveEpilogueINS1G_23Sm100TmaWarpSpecializedILi2ELi2ELi64ELb0ELb0EEEJSG_NS5_IJNSV_ISF_SB_EENSV_INSA_ILi64EEESB_EEEEESH_SI_SH_SI_NS1G_6fusion15FusionCallbacksIS1K_NS1P_17LinearCombinationISH_fSH_fLNS_15FloatRoundStyleE2EEESG_S1O_JEEENS4_5SM1004TMEM4LOAD26SM100_TMEM_LOAD_32dp32b64xES1E_NS14_INS15_ILi2ELi4ELi3EEES18_NSV_INS5_IJSC_S1M_EEENS5_IJS1M_SB_EEEEEEENS4_39AutoVectorizingCopyWithAssumedAlignmentILi128EEENS4_14SM90_TMA_STOREES23_S25_S25_EEEvvEEEEvNT_6ParamsE,"a",@progbits
	.sectionflags	@""
	.align	4
.nv.constant0._ZN7cutlass13device_kernelINS_4gemm6kernel13GemmUniversalIN4cute5tupleIJiiiiEEENS1_10collective13CollectiveMmaINS1_35MainloopSm100TmaUmmaWarpSpecializedILi6ELi2ELi4ENS5_IJNS4_1CILi1EEENSA_ILi8EEESB_EEEEENS5_IJNSA_ILi128EEESF_SF_EEENS_12float_e4m3_tENS5_IJlSB_lEEESH_SI_NS4_8TiledMMAINS4_8MMA_AtomIJNS4_10MMA_TraitsINS4_19SM100_MMA_F8F6F4_SSEJSH_SH_fSF_SF_NS4_17integral_constantINS4_4UMMA5MajorELSP_0EEESQ_NSN_INSO_7ScaleInELSR_0EEESS_EEEEEENS4_6LayoutINS5_IJSB_SB_SB_EEENS5_IJNSA_ILi0EEESX_SX_EEEEENS5_IJNS4_10UnderscoreES10_S10_EEEEENS4_23SM90_TMA_LOAD_MULTICASTENS4_14ComposedLayoutINS4_7SwizzleILi3ELi4ELi3EEENS4_18smem_ptr_flag_bitsILi8EEENSV_INS5_IJSC_SF_EEENS5_IJSF_SB_EEEEEEEvNS4_8identityENS4_13SM90_TMA_LOADES1C_vS1D_EENS_8epilogue10collective18CollectiveEpilogueINS1G_23Sm100TmaWarpSpecializedILi2ELi2ELi64ELb0ELb0EEEJSG_NS5_IJNSV_ISF_SB_EENSV_INSA_ILi64EEESB_EEEEESH_SI_SH_SI_NS1G_6fusion15FusionCallbacksIS1K_NS1P_17LinearCombinationISH_fSH_fLNS_15FloatRoundStyleE2EEESG_S1O_JEEENS4_5SM1004TMEM4LOAD26SM100_TMEM_LOAD_32dp32b64xES1E_NS14_INS15_ILi2ELi4ELi3EEES18_NSV_INS5_IJSC_S1M_EEENS5_IJS1M_SB_EEEEEEENS4_39AutoVectorizingCopyWithAssumedAlignmentILi128EEENS4_14SM90_TMA_STOREES23_S25_S25_EEEvvEEEEvNT_6ParamsE:
	.zero		2944


//--------------------- SYMBOLS --------------------------

	.type		.nv.reservedSmem.offset0,@object
	.size		.nv.reservedSmem.offset0,0x4
	.type		.nv.reservedSmem.cap,@object
	.size		.nv.reservedSmem.cap,0x4
	.type		__assertfail,@function
